//
// Generated by NVIDIA NVVM Compiler
//
// Compiler Build ID: CL-36424714
// Cuda compilation tools, release 13.0, V13.0.88
// Based on NVVM 20.0.0
//

.version 9.0
.target sm_100
.address_size 64

	// .globl	_Z8init_i32Piii

.visible .entry _Z8init_i32Piii(
	.param .u64 .ptr .align 1 _Z8init_i32Piii_param_0,
	.param .u32 _Z8init_i32Piii_param_1,
	.param .u32 _Z8init_i32Piii_param_2
)
{
	.reg .pred 	%p<2>;
	.reg .b32 	%r<7>;
	.reg .b64 	%rd<5>;

	ld.param.u64 	%rd1, [_Z8init_i32Piii_param_0];
	ld.param.u32 	%r2, [_Z8init_i32Piii_param_1];
	ld.param.u32 	%r3, [_Z8init_i32Piii_param_2];
	mov.u32 	%r4, %ctaid.x;
	mov.u32 	%r5, %ntid.x;
	mov.u32 	%r6, %tid.x;
	mad.lo.s32 	%r1, %r4, %r5, %r6;
	setp.ge.s32 	%p1, %r1, %r3;
	@%p1 bra 	$L__BB0_2;
	cvta.to.global.u64 	%rd2, %rd1;
	mul.wide.s32 	%rd3, %r1, 4;
	add.s64 	%rd4, %rd2, %rd3;
	st.global.u32 	[%rd4], %r2;
$L__BB0_2:
	ret;

}
	// .globl	_Z8init_f32Pffi
.visible .entry _Z8init_f32Pffi(
	.param .u64 .ptr .align 1 _Z8init_f32Pffi_param_0,
	.param .f32 _Z8init_f32Pffi_param_1,
	.param .u32 _Z8init_f32Pffi_param_2
)
{
	.reg .pred 	%p<2>;
	.reg .b32 	%r<6>;
	.reg .b32 	%f<2>;
	.reg .b64 	%rd<5>;

	ld.param.u64 	%rd1, [_Z8init_f32Pffi_param_0];
	ld.param.f32 	%f1, [_Z8init_f32Pffi_param_1];
	ld.param.u32 	%r2, [_Z8init_f32Pffi_param_2];
	mov.u32 	%r3, %ctaid.x;
	mov.u32 	%r4, %ntid.x;
	mov.u32 	%r5, %tid.x;
	mad.lo.s32 	%r1, %r3, %r4, %r5;
	setp.ge.s32 	%p1, %r1, %r2;
	@%p1 bra 	$L__BB1_2;
	cvta.to.global.u64 	%rd2, %rd1;
	mul.wide.s32 	%rd3, %r1, 4;
	add.s64 	%rd4, %rd2, %rd3;
	st.global.f32 	[%rd4], %f1;
$L__BB1_2:
	ret;

}
	// .globl	_Z12addValue_i32PiiS_i
.visible .entry _Z12addValue_i32PiiS_i(
	.param .u64 .ptr .align 1 _Z12addValue_i32PiiS_i_param_0,
	.param .u32 _Z12addValue_i32PiiS_i_param_1,
	.param .u64 .ptr .align 1 _Z12addValue_i32PiiS_i_param_2,
	.param .u32 _Z12addValue_i32PiiS_i_param_3
)
{
	.reg .pred 	%p<2>;
	.reg .b32 	%r<9>;
	.reg .b64 	%rd<8>;

	ld.param.u64 	%rd1, [_Z12addValue_i32PiiS_i_param_0];
	ld.param.u32 	%r2, [_Z12addValue_i32PiiS_i_param_1];
	ld.param.u64 	%rd2, [_Z12addValue_i32PiiS_i_param_2];
	ld.param.u32 	%r3, [_Z12addValue_i32PiiS_i_param_3];
	mov.u32 	%r4, %ctaid.x;
	mov.u32 	%r5, %ntid.x;
	mov.u32 	%r6, %tid.x;
	mad.lo.s32 	%r1, %r4, %r5, %r6;
	setp.ge.s32 	%p1, %r1, %r3;
	@%p1 bra 	$L__BB2_2;
	cvta.to.global.u64 	%rd3, %rd1;
	cvta.to.global.u64 	%rd4, %rd2;
	mul.wide.s32 	%rd5, %r1, 4;
	add.s64 	%rd6, %rd3, %rd5;
	ld.global.u32 	%r7, [%rd6];
	add.s32 	%r8, %r7, %r2;
	add.s64 	%rd7, %rd4, %rd5;
	st.global.u32 	[%rd7], %r8;
$L__BB2_2:
	ret;

}
	// .globl	_Z12addValue_f32PffS_i
.visible .entry _Z12addValue_f32PffS_i(
	.param .u64 .ptr .align 1 _Z12addValue_f32PffS_i_param_0,
	.param .f32 _Z12addValue_f32PffS_i_param_1,
	.param .u64 .ptr .align 1 _Z12addValue_f32PffS_i_param_2,
	.param .u32 _Z12addValue_f32PffS_i_param_3
)
{
	.reg .pred 	%p<2>;
	.reg .b32 	%r<6>;
	.reg .b32 	%f<4>;
	.reg .b64 	%rd<8>;

	ld.param.u64 	%rd1, [_Z12addValue_f32PffS_i_param_0];
	ld.param.f32 	%f1, [_Z12addValue_f32PffS_i_param_1];
	ld.param.u64 	%rd2, [_Z12addValue_f32PffS_i_param_2];
	ld.param.u32 	%r2, [_Z12addValue_f32PffS_i_param_3];
	mov.u32 	%r3, %ctaid.x;
	mov.u32 	%r4, %ntid.x;
	mov.u32 	%r5, %tid.x;
	mad.lo.s32 	%r1, %r3, %r4, %r5;
	setp.ge.s32 	%p1, %r1, %r2;
	@%p1 bra 	$L__BB3_2;
	cvta.to.global.u64 	%rd3, %rd1;
	cvta.to.global.u64 	%rd4, %rd2;
	mul.wide.s32 	%rd5, %r1, 4;
	add.s64 	%rd6, %rd3, %rd5;
	ld.global.f32 	%f2, [%rd6];
	add.f32 	%f3, %f1, %f2;
	add.s64 	%rd7, %rd4, %rd5;
	st.global.f32 	[%rd7], %f3;
$L__BB3_2:
	ret;

}
	// .globl	_Z7scl_i32PiiS_i
.visible .entry _Z7scl_i32PiiS_i(
	.param .u64 .ptr .align 1 _Z7scl_i32PiiS_i_param_0,
	.param .u32 _Z7scl_i32PiiS_i_param_1,
	.param .u64 .ptr .align 1 _Z7scl_i32PiiS_i_param_2,
	.param .u32 _Z7scl_i32PiiS_i_param_3
)
{
	.reg .pred 	%p<2>;
	.reg .b32 	%r<9>;
	.reg .b64 	%rd<8>;

	ld.param.u64 	%rd1, [_Z7scl_i32PiiS_i_param_0];
	ld.param.u32 	%r2, [_Z7scl_i32PiiS_i_param_1];
	ld.param.u64 	%rd2, [_Z7scl_i32PiiS_i_param_2];
	ld.param.u32 	%r3, [_Z7scl_i32PiiS_i_param_3];
	mov.u32 	%r4, %ctaid.x;
	mov.u32 	%r5, %ntid.x;
	mov.u32 	%r6, %tid.x;
	mad.lo.s32 	%r1, %r4, %r5, %r6;
	setp.ge.s32 	%p1, %r1, %r3;
	@%p1 bra 	$L__BB4_2;
	cvta.to.global.u64 	%rd3, %rd1;
	cvta.to.global.u64 	%rd4, %rd2;
	mul.wide.s32 	%rd5, %r1, 4;
	add.s64 	%rd6, %rd3, %rd5;
	ld.global.u32 	%r7, [%rd6];
	mul.lo.s32 	%r8, %r7, %r2;
	add.s64 	%rd7, %rd4, %rd5;
	st.global.u32 	[%rd7], %r8;
$L__BB4_2:
	ret;

}
	// .globl	_Z7scl_f32PffS_i
.visible .entry _Z7scl_f32PffS_i(
	.param .u64 .ptr .align 1 _Z7scl_f32PffS_i_param_0,
	.param .f32 _Z7scl_f32PffS_i_param_1,
	.param .u64 .ptr .align 1 _Z7scl_f32PffS_i_param_2,
	.param .u32 _Z7scl_f32PffS_i_param_3
)
{
	.reg .pred 	%p<2>;
	.reg .b32 	%r<6>;
	.reg .b32 	%f<4>;
	.reg .b64 	%rd<8>;

	ld.param.u64 	%rd1, [_Z7scl_f32PffS_i_param_0];
	ld.param.f32 	%f1, [_Z7scl_f32PffS_i_param_1];
	ld.param.u64 	%rd2, [_Z7scl_f32PffS_i_param_2];
	ld.param.u32 	%r2, [_Z7scl_f32PffS_i_param_3];
	mov.u32 	%r3, %ctaid.x;
	mov.u32 	%r4, %ntid.x;
	mov.u32 	%r5, %tid.x;
	mad.lo.s32 	%r1, %r3, %r4, %r5;
	setp.ge.s32 	%p1, %r1, %r2;
	@%p1 bra 	$L__BB5_2;
	cvta.to.global.u64 	%rd3, %rd1;
	cvta.to.global.u64 	%rd4, %rd2;
	mul.wide.s32 	%rd5, %r1, 4;
	add.s64 	%rd6, %rd3, %rd5;
	ld.global.f32 	%f2, [%rd6];
	mul.f32 	%f3, %f1, %f2;
	add.s64 	%rd7, %rd4, %rd5;
	st.global.f32 	[%rd7], %f3;
$L__BB5_2:
	ret;

}
	// .globl	_Z7add_i32PiS_S_i
.visible .entry _Z7add_i32PiS_S_i(
	.param .u64 .ptr .align 1 _Z7add_i32PiS_S_i_param_0,
	.param .u64 .ptr .align 1 _Z7add_i32PiS_S_i_param_1,
	.param .u64 .ptr .align 1 _Z7add_i32PiS_S_i_param_2,
	.param .u32 _Z7add_i32PiS_S_i_param_3
)
{
	.reg .pred 	%p<2>;
	.reg .b32 	%r<9>;
	.reg .b64 	%rd<11>;

	ld.param.u64 	%rd1, [_Z7add_i32PiS_S_i_param_0];
	ld.param.u64 	%rd2, [_Z7add_i32PiS_S_i_param_1];
	ld.param.u64 	%rd3, [_Z7add_i32PiS_S_i_param_2];
	ld.param.u32 	%r2, [_Z7add_i32PiS_S_i_param_3];
	mov.u32 	%r3, %ctaid.x;
	mov.u32 	%r4, %ntid.x;
	mov.u32 	%r5, %tid.x;
	mad.lo.s32 	%r1, %r3, %r4, %r5;
	setp.ge.s32 	%p1, %r1, %r2;
	@%p1 bra 	$L__BB6_2;
	cvta.to.global.u64 	%rd4, %rd1;
	cvta.to.global.u64 	%rd5, %rd2;
	cvta.to.global.u64 	%rd6, %rd3;
	mul.wide.s32 	%rd7, %r1, 4;
	add.s64 	%rd8, %rd4, %rd7;
	ld.global.u32 	%r6, [%rd8];
	add.s64 	%rd9, %rd5, %rd7;
	ld.global.u32 	%r7, [%rd9];
	add.s32 	%r8, %r7, %r6;
	add.s64 	%rd10, %rd6, %rd7;
	st.global.u32 	[%rd10], %r8;
$L__BB6_2:
	ret;

}
	// .globl	_Z7add_f32PfS_S_i
.visible .entry _Z7add_f32PfS_S_i(
	.param .u64 .ptr .align 1 _Z7add_f32PfS_S_i_param_0,
	.param .u64 .ptr .align 1 _Z7add_f32PfS_S_i_param_1,
	.param .u64 .ptr .align 1 _Z7add_f32PfS_S_i_param_2,
	.param .u32 _Z7add_f32PfS_S_i_param_3
)
{
	.reg .pred 	%p<2>;
	.reg .b32 	%r<6>;
	.reg .b32 	%f<4>;
	.reg .b64 	%rd<11>;

	ld.param.u64 	%rd1, [_Z7add_f32PfS_S_i_param_0];
	ld.param.u64 	%rd2, [_Z7add_f32PfS_S_i_param_1];
	ld.param.u64 	%rd3, [_Z7add_f32PfS_S_i_param_2];
	ld.param.u32 	%r2, [_Z7add_f32PfS_S_i_param_3];
	mov.u32 	%r3, %ctaid.x;
	mov.u32 	%r4, %ntid.x;
	mov.u32 	%r5, %tid.x;
	mad.lo.s32 	%r1, %r3, %r4, %r5;
	setp.ge.s32 	%p1, %r1, %r2;
	@%p1 bra 	$L__BB7_2;
	cvta.to.global.u64 	%rd4, %rd1;
	cvta.to.global.u64 	%rd5, %rd2;
	cvta.to.global.u64 	%rd6, %rd3;
	mul.wide.s32 	%rd7, %r1, 4;
	add.s64 	%rd8, %rd4, %rd7;
	ld.global.f32 	%f1, [%rd8];
	add.s64 	%rd9, %rd5, %rd7;
	ld.global.f32 	%f2, [%rd9];
	add.f32 	%f3, %f1, %f2;
	add.s64 	%rd10, %rd6, %rd7;
	st.global.f32 	[%rd10], %f3;
$L__BB7_2:
	ret;

}
	// .globl	_Z7sub_i32PiS_S_i
.visible .entry _Z7sub_i32PiS_S_i(
	.param .u64 .ptr .align 1 _Z7sub_i32PiS_S_i_param_0,
	.param .u64 .ptr .align 1 _Z7sub_i32PiS_S_i_param_1,
	.param .u64 .ptr .align 1 _Z7sub_i32PiS_S_i_param_2,
	.param .u32 _Z7sub_i32PiS_S_i_param_3
)
{
	.reg .pred 	%p<2>;
	.reg .b32 	%r<9>;
	.reg .b64 	%rd<11>;

	ld.param.u64 	%rd1, [_Z7sub_i32PiS_S_i_param_0];
	ld.param.u64 	%rd2, [_Z7sub_i32PiS_S_i_param_1];
	ld.param.u64 	%rd3, [_Z7sub_i32PiS_S_i_param_2];
	ld.param.u32 	%r2, [_Z7sub_i32PiS_S_i_param_3];
	mov.u32 	%r3, %ctaid.x;
	mov.u32 	%r4, %ntid.x;
	mov.u32 	%r5, %tid.x;
	mad.lo.s32 	%r1, %r3, %r4, %r5;
	setp.ge.s32 	%p1, %r1, %r2;
	@%p1 bra 	$L__BB8_2;
	cvta.to.global.u64 	%rd4, %rd1;
	cvta.to.global.u64 	%rd5, %rd2;
	cvta.to.global.u64 	%rd6, %rd3;
	mul.wide.s32 	%rd7, %r1, 4;
	add.s64 	%rd8, %rd4, %rd7;
	ld.global.u32 	%r6, [%rd8];
	add.s64 	%rd9, %rd5, %rd7;
	ld.global.u32 	%r7, [%rd9];
	sub.s32 	%r8, %r6, %r7;
	add.s64 	%rd10, %rd6, %rd7;
	st.global.u32 	[%rd10], %r8;
$L__BB8_2:
	ret;

}
	// .globl	_Z7sub_f32PfS_S_i
.visible .entry _Z7sub_f32PfS_S_i(
	.param .u64 .ptr .align 1 _Z7sub_f32PfS_S_i_param_0,
	.param .u64 .ptr .align 1 _Z7sub_f32PfS_S_i_param_1,
	.param .u64 .ptr .align 1 _Z7sub_f32PfS_S_i_param_2,
	.param .u32 _Z7sub_f32PfS_S_i_param_3
)
{
	.reg .pred 	%p<2>;
	.reg .b32 	%r<6>;
	.reg .b32 	%f<4>;
	.reg .b64 	%rd<11>;

	ld.param.u64 	%rd1, [_Z7sub_f32PfS_S_i_param_0];
	ld.param.u64 	%rd2, [_Z7sub_f32PfS_S_i_param_1];
	ld.param.u64 	%rd3, [_Z7sub_f32PfS_S_i_param_2];
	ld.param.u32 	%r2, [_Z7sub_f32PfS_S_i_param_3];
	mov.u32 	%r3, %ctaid.x;
	mov.u32 	%r4, %ntid.x;
	mov.u32 	%r5, %tid.x;
	mad.lo.s32 	%r1, %r3, %r4, %r5;
	setp.ge.s32 	%p1, %r1, %r2;
	@%p1 bra 	$L__BB9_2;
	cvta.to.global.u64 	%rd4, %rd1;
	cvta.to.global.u64 	%rd5, %rd2;
	cvta.to.global.u64 	%rd6, %rd3;
	mul.wide.s32 	%rd7, %r1, 4;
	add.s64 	%rd8, %rd4, %rd7;
	ld.global.f32 	%f1, [%rd8];
	add.s64 	%rd9, %rd5, %rd7;
	ld.global.f32 	%f2, [%rd9];
	sub.f32 	%f3, %f1, %f2;
	add.s64 	%rd10, %rd6, %rd7;
	st.global.f32 	[%rd10], %f3;
$L__BB9_2:
	ret;

}
	// .globl	_Z8mult_i32PiS_S_i
.visible .entry _Z8mult_i32PiS_S_i(
	.param .u64 .ptr .align 1 _Z8mult_i32PiS_S_i_param_0,
	.param .u64 .ptr .align 1 _Z8mult_i32PiS_S_i_param_1,
	.param .u64 .ptr .align 1 _Z8mult_i32PiS_S_i_param_2,
	.param .u32 _Z8mult_i32PiS_S_i_param_3
)
{
	.reg .pred 	%p<2>;
	.reg .b32 	%r<9>;
	.reg .b64 	%rd<11>;

	ld.param.u64 	%rd1, [_Z8mult_i32PiS_S_i_param_0];
	ld.param.u64 	%rd2, [_Z8mult_i32PiS_S_i_param_1];
	ld.param.u64 	%rd3, [_Z8mult_i32PiS_S_i_param_2];
	ld.param.u32 	%r2, [_Z8mult_i32PiS_S_i_param_3];
	mov.u32 	%r3, %ctaid.x;
	mov.u32 	%r4, %ntid.x;
	mov.u32 	%r5, %tid.x;
	mad.lo.s32 	%r1, %r3, %r4, %r5;
	setp.ge.s32 	%p1, %r1, %r2;
	@%p1 bra 	$L__BB10_2;
	cvta.to.global.u64 	%rd4, %rd1;
	cvta.to.global.u64 	%rd5, %rd2;
	cvta.to.global.u64 	%rd6, %rd3;
	mul.wide.s32 	%rd7, %r1, 4;
	add.s64 	%rd8, %rd4, %rd7;
	ld.global.u32 	%r6, [%rd8];
	add.s64 	%rd9, %rd5, %rd7;
	ld.global.u32 	%r7, [%rd9];
	mul.lo.s32 	%r8, %r7, %r6;
	add.s64 	%rd10, %rd6, %rd7;
	st.global.u32 	[%rd10], %r8;
$L__BB10_2:
	ret;

}
	// .globl	_Z8mult_f32PfS_S_i
.visible .entry _Z8mult_f32PfS_S_i(
	.param .u64 .ptr .align 1 _Z8mult_f32PfS_S_i_param_0,
	.param .u64 .ptr .align 1 _Z8mult_f32PfS_S_i_param_1,
	.param .u64 .ptr .align 1 _Z8mult_f32PfS_S_i_param_2,
	.param .u32 _Z8mult_f32PfS_S_i_param_3
)
{
	.reg .pred 	%p<2>;
	.reg .b32 	%r<6>;
	.reg .b32 	%f<4>;
	.reg .b64 	%rd<11>;

	ld.param.u64 	%rd1, [_Z8mult_f32PfS_S_i_param_0];
	ld.param.u64 	%rd2, [_Z8mult_f32PfS_S_i_param_1];
	ld.param.u64 	%rd3, [_Z8mult_f32PfS_S_i_param_2];
	ld.param.u32 	%r2, [_Z8mult_f32PfS_S_i_param_3];
	mov.u32 	%r3, %ctaid.x;
	mov.u32 	%r4, %ntid.x;
	mov.u32 	%r5, %tid.x;
	mad.lo.s32 	%r1, %r3, %r4, %r5;
	setp.ge.s32 	%p1, %r1, %r2;
	@%p1 bra 	$L__BB11_2;
	cvta.to.global.u64 	%rd4, %rd1;
	cvta.to.global.u64 	%rd5, %rd2;
	cvta.to.global.u64 	%rd6, %rd3;
	mul.wide.s32 	%rd7, %r1, 4;
	add.s64 	%rd8, %rd4, %rd7;
	ld.global.f32 	%f1, [%rd8];
	add.s64 	%rd9, %rd5, %rd7;
	ld.global.f32 	%f2, [%rd9];
	mul.f32 	%f3, %f1, %f2;
	add.s64 	%rd10, %rd6, %rd7;
	st.global.f32 	[%rd10], %f3;
$L__BB11_2:
	ret;

}
	// .globl	_Z10square_i32PiS_i
.visible .entry _Z10square_i32PiS_i(
	.param .u64 .ptr .align 1 _Z10square_i32PiS_i_param_0,
	.param .u64 .ptr .align 1 _Z10square_i32PiS_i_param_1,
	.param .u32 _Z10square_i32PiS_i_param_2
)
{
	.reg .pred 	%p<2>;
	.reg .b32 	%r<8>;
	.reg .b64 	%rd<8>;

	ld.param.u64 	%rd1, [_Z10square_i32PiS_i_param_0];
	ld.param.u64 	%rd2, [_Z10square_i32PiS_i_param_1];
	ld.param.u32 	%r2, [_Z10square_i32PiS_i_param_2];
	mov.u32 	%r3, %ctaid.x;
	mov.u32 	%r4, %ntid.x;
	mov.u32 	%r5, %tid.x;
	mad.lo.s32 	%r1, %r3, %r4, %r5;
	setp.ge.s32 	%p1, %r1, %r2;
	@%p1 bra 	$L__BB12_2;
	cvta.to.global.u64 	%rd3, %rd1;
	cvta.to.global.u64 	%rd4, %rd2;
	mul.wide.s32 	%rd5, %r1, 4;
	add.s64 	%rd6, %rd3, %rd5;
	ld.global.u32 	%r6, [%rd6];
	mul.lo.s32 	%r7, %r6, %r6;
	add.s64 	%rd7, %rd4, %rd5;
	st.global.u32 	[%rd7], %r7;
$L__BB12_2:
	ret;

}
	// .globl	_Z10square_f32PfS_i
.visible .entry _Z10square_f32PfS_i(
	.param .u64 .ptr .align 1 _Z10square_f32PfS_i_param_0,
	.param .u64 .ptr .align 1 _Z10square_f32PfS_i_param_1,
	.param .u32 _Z10square_f32PfS_i_param_2
)
{
	.reg .pred 	%p<2>;
	.reg .b32 	%r<6>;
	.reg .b32 	%f<3>;
	.reg .b64 	%rd<8>;

	ld.param.u64 	%rd1, [_Z10square_f32PfS_i_param_0];
	ld.param.u64 	%rd2, [_Z10square_f32PfS_i_param_1];
	ld.param.u32 	%r2, [_Z10square_f32PfS_i_param_2];
	mov.u32 	%r3, %ctaid.x;
	mov.u32 	%r4, %ntid.x;
	mov.u32 	%r5, %tid.x;
	mad.lo.s32 	%r1, %r3, %r4, %r5;
	setp.ge.s32 	%p1, %r1, %r2;
	@%p1 bra 	$L__BB13_2;
	cvta.to.global.u64 	%rd3, %rd1;
	cvta.to.global.u64 	%rd4, %rd2;
	mul.wide.s32 	%rd5, %r1, 4;
	add.s64 	%rd6, %rd3, %rd5;
	ld.global.f32 	%f1, [%rd6];
	mul.f32 	%f2, %f1, %f1;
	add.s64 	%rd7, %rd4, %rd5;
	st.global.f32 	[%rd7], %f2;
$L__BB13_2:
	ret;

}
	// .globl	_Z12binarize_i32PiiS_i
.visible .entry _Z12binarize_i32PiiS_i(
	.param .u64 .ptr .align 1 _Z12binarize_i32PiiS_i_param_0,
	.param .u32 _Z12binarize_i32PiiS_i_param_1,
	.param .u64 .ptr .align 1 _Z12binarize_i32PiiS_i_param_2,
	.param .u32 _Z12binarize_i32PiiS_i_param_3
)
{
	.reg .pred 	%p<3>;
	.reg .b32 	%r<9>;
	.reg .b64 	%rd<8>;

	ld.param.u64 	%rd1, [_Z12binarize_i32PiiS_i_param_0];
	ld.param.u32 	%r2, [_Z12binarize_i32PiiS_i_param_1];
	ld.param.u64 	%rd2, [_Z12binarize_i32PiiS_i_param_2];
	ld.param.u32 	%r3, [_Z12binarize_i32PiiS_i_param_3];
	mov.u32 	%r4, %ctaid.x;
	mov.u32 	%r5, %ntid.x;
	mov.u32 	%r6, %tid.x;
	mad.lo.s32 	%r1, %r4, %r5, %r6;
	setp.ge.s32 	%p1, %r1, %r3;
	@%p1 bra 	$L__BB14_2;
	cvta.to.global.u64 	%rd3, %rd1;
	cvta.to.global.u64 	%rd4, %rd2;
	mul.wide.s32 	%rd5, %r1, 4;
	add.s64 	%rd6, %rd3, %rd5;
	ld.global.u32 	%r7, [%rd6];
	setp.gt.s32 	%p2, %r7, %r2;
	selp.u32 	%r8, 1, 0, %p2;
	add.s64 	%rd7, %rd4, %rd5;
	st.global.u32 	[%rd7], %r8;
$L__BB14_2:
	ret;

}
	// .globl	_Z12binarize_f32PffS_i
.visible .entry _Z12binarize_f32PffS_i(
	.param .u64 .ptr .align 1 _Z12binarize_f32PffS_i_param_0,
	.param .f32 _Z12binarize_f32PffS_i_param_1,
	.param .u64 .ptr .align 1 _Z12binarize_f32PffS_i_param_2,
	.param .u32 _Z12binarize_f32PffS_i_param_3
)
{
	.reg .pred 	%p<3>;
	.reg .b32 	%r<6>;
	.reg .b32 	%f<4>;
	.reg .b64 	%rd<8>;

	ld.param.u64 	%rd1, [_Z12binarize_f32PffS_i_param_0];
	ld.param.f32 	%f1, [_Z12binarize_f32PffS_i_param_1];
	ld.param.u64 	%rd2, [_Z12binarize_f32PffS_i_param_2];
	ld.param.u32 	%r2, [_Z12binarize_f32PffS_i_param_3];
	mov.u32 	%r3, %ctaid.x;
	mov.u32 	%r4, %ntid.x;
	mov.u32 	%r5, %tid.x;
	mad.lo.s32 	%r1, %r3, %r4, %r5;
	setp.ge.s32 	%p1, %r1, %r2;
	@%p1 bra 	$L__BB15_2;
	cvta.to.global.u64 	%rd3, %rd1;
	cvta.to.global.u64 	%rd4, %rd2;
	mul.wide.s32 	%rd5, %r1, 4;
	add.s64 	%rd6, %rd3, %rd5;
	ld.global.f32 	%f2, [%rd6];
	setp.gt.f32 	%p2, %f2, %f1;
	selp.f32 	%f3, 0f3F800000, 0f00000000, %p2;
	add.s64 	%rd7, %rd4, %rd5;
	st.global.f32 	[%rd7], %f3;
$L__BB15_2:
	ret;

}
	// .globl	_Z8aypb_i32iPiii
.visible .entry _Z8aypb_i32iPiii(
	.param .u32 _Z8aypb_i32iPiii_param_0,
	.param .u64 .ptr .align 1 _Z8aypb_i32iPiii_param_1,
	.param .u32 _Z8aypb_i32iPiii_param_2,
	.param .u32 _Z8aypb_i32iPiii_param_3
)
{
	.reg .pred 	%p<2>;
	.reg .b32 	%r<10>;
	.reg .b64 	%rd<5>;

	ld.param.u32 	%r2, [_Z8aypb_i32iPiii_param_0];
	ld.param.u64 	%rd1, [_Z8aypb_i32iPiii_param_1];
	ld.param.u32 	%r3, [_Z8aypb_i32iPiii_param_2];
	ld.param.u32 	%r4, [_Z8aypb_i32iPiii_param_3];
	mov.u32 	%r5, %ctaid.x;
	mov.u32 	%r6, %ntid.x;
	mov.u32 	%r7, %tid.x;
	mad.lo.s32 	%r1, %r5, %r6, %r7;
	setp.ge.s32 	%p1, %r1, %r4;
	@%p1 bra 	$L__BB16_2;
	cvta.to.global.u64 	%rd2, %rd1;
	mul.wide.s32 	%rd3, %r1, 4;
	add.s64 	%rd4, %rd2, %rd3;
	ld.global.u32 	%r8, [%rd4];
	mad.lo.s32 	%r9, %r8, %r2, %r3;
	st.global.u32 	[%rd4], %r9;
$L__BB16_2:
	ret;

}
	// .globl	_Z8aypb_f32fPffi
.visible .entry _Z8aypb_f32fPffi(
	.param .f32 _Z8aypb_f32fPffi_param_0,
	.param .u64 .ptr .align 1 _Z8aypb_f32fPffi_param_1,
	.param .f32 _Z8aypb_f32fPffi_param_2,
	.param .u32 _Z8aypb_f32fPffi_param_3
)
{
	.reg .pred 	%p<2>;
	.reg .b32 	%r<6>;
	.reg .b32 	%f<5>;
	.reg .b64 	%rd<5>;

	ld.param.f32 	%f1, [_Z8aypb_f32fPffi_param_0];
	ld.param.u64 	%rd1, [_Z8aypb_f32fPffi_param_1];
	ld.param.f32 	%f2, [_Z8aypb_f32fPffi_param_2];
	ld.param.u32 	%r2, [_Z8aypb_f32fPffi_param_3];
	mov.u32 	%r3, %ctaid.x;
	mov.u32 	%r4, %ntid.x;
	mov.u32 	%r5, %tid.x;
	mad.lo.s32 	%r1, %r3, %r4, %r5;
	setp.ge.s32 	%p1, %r1, %r2;
	@%p1 bra 	$L__BB17_2;
	cvta.to.global.u64 	%rd2, %rd1;
	mul.wide.s32 	%rd3, %r1, 4;
	add.s64 	%rd4, %rd2, %rd3;
	ld.global.f32 	%f3, [%rd4];
	fma.rn.f32 	%f4, %f1, %f3, %f2;
	st.global.f32 	[%rd4], %f4;
$L__BB17_2:
	ret;

}
	// .globl	_Z10axpb_y_i32iPiiS_i
.visible .entry _Z10axpb_y_i32iPiiS_i(
	.param .u32 _Z10axpb_y_i32iPiiS_i_param_0,
	.param .u64 .ptr .align 1 _Z10axpb_y_i32iPiiS_i_param_1,
	.param .u32 _Z10axpb_y_i32iPiiS_i_param_2,
	.param .u64 .ptr .align 1 _Z10axpb_y_i32iPiiS_i_param_3,
	.param .u32 _Z10axpb_y_i32iPiiS_i_param_4
)
{
	.reg .pred 	%p<2>;
	.reg .b32 	%r<12>;
	.reg .b64 	%rd<8>;

	ld.param.u32 	%r2, [_Z10axpb_y_i32iPiiS_i_param_0];
	ld.param.u64 	%rd1, [_Z10axpb_y_i32iPiiS_i_param_1];
	ld.param.u32 	%r3, [_Z10axpb_y_i32iPiiS_i_param_2];
	ld.param.u64 	%rd2, [_Z10axpb_y_i32iPiiS_i_param_3];
	ld.param.u32 	%r4, [_Z10axpb_y_i32iPiiS_i_param_4];
	mov.u32 	%r5, %ctaid.x;
	mov.u32 	%r6, %ntid.x;
	mov.u32 	%r7, %tid.x;
	mad.lo.s32 	%r1, %r5, %r6, %r7;
	setp.ge.s32 	%p1, %r1, %r4;
	@%p1 bra 	$L__BB18_2;
	cvta.to.global.u64 	%rd3, %rd1;
	cvta.to.global.u64 	%rd4, %rd2;
	mul.wide.s32 	%rd5, %r1, 4;
	add.s64 	%rd6, %rd3, %rd5;
	ld.global.u32 	%r8, [%rd6];
	mad.lo.s32 	%r9, %r8, %r2, %r3;
	add.s64 	%rd7, %rd4, %rd5;
	ld.global.u32 	%r10, [%rd7];
	mul.lo.s32 	%r11, %r9, %r10;
	st.global.u32 	[%rd7], %r11;
$L__BB18_2:
	ret;

}
	// .globl	_Z10axpb_y_f32fPffS_i
.visible .entry _Z10axpb_y_f32fPffS_i(
	.param .f32 _Z10axpb_y_f32fPffS_i_param_0,
	.param .u64 .ptr .align 1 _Z10axpb_y_f32fPffS_i_param_1,
	.param .f32 _Z10axpb_y_f32fPffS_i_param_2,
	.param .u64 .ptr .align 1 _Z10axpb_y_f32fPffS_i_param_3,
	.param .u32 _Z10axpb_y_f32fPffS_i_param_4
)
{
	.reg .pred 	%p<2>;
	.reg .b32 	%r<6>;
	.reg .b32 	%f<7>;
	.reg .b64 	%rd<8>;

	ld.param.f32 	%f1, [_Z10axpb_y_f32fPffS_i_param_0];
	ld.param.u64 	%rd1, [_Z10axpb_y_f32fPffS_i_param_1];
	ld.param.f32 	%f2, [_Z10axpb_y_f32fPffS_i_param_2];
	ld.param.u64 	%rd2, [_Z10axpb_y_f32fPffS_i_param_3];
	ld.param.u32 	%r2, [_Z10axpb_y_f32fPffS_i_param_4];
	mov.u32 	%r3, %ctaid.x;
	mov.u32 	%r4, %ntid.x;
	mov.u32 	%r5, %tid.x;
	mad.lo.s32 	%r1, %r3, %r4, %r5;
	setp.ge.s32 	%p1, %r1, %r2;
	@%p1 bra 	$L__BB19_2;
	cvta.to.global.u64 	%rd3, %rd1;
	cvta.to.global.u64 	%rd4, %rd2;
	mul.wide.s32 	%rd5, %r1, 4;
	add.s64 	%rd6, %rd3, %rd5;
	ld.global.f32 	%f3, [%rd6];
	fma.rn.f32 	%f4, %f1, %f3, %f2;
	add.s64 	%rd7, %rd4, %rd5;
	ld.global.f32 	%f5, [%rd7];
	mul.f32 	%f6, %f5, %f4;
	st.global.f32 	[%rd7], %f6;
$L__BB19_2:
	ret;

}
	// .globl	_Z8xvpy_i32PiS_S_i
.visible .entry _Z8xvpy_i32PiS_S_i(
	.param .u64 .ptr .align 1 _Z8xvpy_i32PiS_S_i_param_0,
	.param .u64 .ptr .align 1 _Z8xvpy_i32PiS_S_i_param_1,
	.param .u64 .ptr .align 1 _Z8xvpy_i32PiS_S_i_param_2,
	.param .u32 _Z8xvpy_i32PiS_S_i_param_3
)
{
	.reg .pred 	%p<2>;
	.reg .b32 	%r<10>;
	.reg .b64 	%rd<11>;

	ld.param.u64 	%rd1, [_Z8xvpy_i32PiS_S_i_param_0];
	ld.param.u64 	%rd2, [_Z8xvpy_i32PiS_S_i_param_1];
	ld.param.u64 	%rd3, [_Z8xvpy_i32PiS_S_i_param_2];
	ld.param.u32 	%r2, [_Z8xvpy_i32PiS_S_i_param_3];
	mov.u32 	%r3, %ctaid.x;
	mov.u32 	%r4, %ntid.x;
	mov.u32 	%r5, %tid.x;
	mad.lo.s32 	%r1, %r3, %r4, %r5;
	setp.ge.s32 	%p1, %r1, %r2;
	@%p1 bra 	$L__BB20_2;
	cvta.to.global.u64 	%rd4, %rd1;
	cvta.to.global.u64 	%rd5, %rd2;
	cvta.to.global.u64 	%rd6, %rd3;
	mul.wide.s32 	%rd7, %r1, 4;
	add.s64 	%rd8, %rd4, %rd7;
	ld.global.u32 	%r6, [%rd8];
	add.s64 	%rd9, %rd5, %rd7;
	ld.global.u32 	%r7, [%rd9];
	add.s64 	%rd10, %rd6, %rd7;
	ld.global.u32 	%r8, [%rd10];
	mad.lo.s32 	%r9, %r7, %r6, %r8;
	st.global.u32 	[%rd10], %r9;
$L__BB20_2:
	ret;

}
	// .globl	_Z8xvpy_f32PfS_S_i
.visible .entry _Z8xvpy_f32PfS_S_i(
	.param .u64 .ptr .align 1 _Z8xvpy_f32PfS_S_i_param_0,
	.param .u64 .ptr .align 1 _Z8xvpy_f32PfS_S_i_param_1,
	.param .u64 .ptr .align 1 _Z8xvpy_f32PfS_S_i_param_2,
	.param .u32 _Z8xvpy_f32PfS_S_i_param_3
)
{
	.reg .pred 	%p<2>;
	.reg .b32 	%r<6>;
	.reg .b32 	%f<5>;
	.reg .b64 	%rd<11>;

	ld.param.u64 	%rd1, [_Z8xvpy_f32PfS_S_i_param_0];
	ld.param.u64 	%rd2, [_Z8xvpy_f32PfS_S_i_param_1];
	ld.param.u64 	%rd3, [_Z8xvpy_f32PfS_S_i_param_2];
	ld.param.u32 	%r2, [_Z8xvpy_f32PfS_S_i_param_3];
	mov.u32 	%r3, %ctaid.x;
	mov.u32 	%r4, %ntid.x;
	mov.u32 	%r5, %tid.x;
	mad.lo.s32 	%r1, %r3, %r4, %r5;
	setp.ge.s32 	%p1, %r1, %r2;
	@%p1 bra 	$L__BB21_2;
	cvta.to.global.u64 	%rd4, %rd1;
	cvta.to.global.u64 	%rd5, %rd2;
	cvta.to.global.u64 	%rd6, %rd3;
	mul.wide.s32 	%rd7, %r1, 4;
	add.s64 	%rd8, %rd4, %rd7;
	ld.global.f32 	%f1, [%rd8];
	add.s64 	%rd9, %rd5, %rd7;
	ld.global.f32 	%f2, [%rd9];
	add.s64 	%rd10, %rd6, %rd7;
	ld.global.f32 	%f3, [%rd10];
	fma.rn.f32 	%f4, %f1, %f2, %f3;
	st.global.f32 	[%rd10], %f4;
$L__BB21_2:
	ret;

}
	// .globl	_Z13x_avpb_py_i32PiiS_iS_i
.visible .entry _Z13x_avpb_py_i32PiiS_iS_i(
	.param .u64 .ptr .align 1 _Z13x_avpb_py_i32PiiS_iS_i_param_0,
	.param .u32 _Z13x_avpb_py_i32PiiS_iS_i_param_1,
	.param .u64 .ptr .align 1 _Z13x_avpb_py_i32PiiS_iS_i_param_2,
	.param .u32 _Z13x_avpb_py_i32PiiS_iS_i_param_3,
	.param .u64 .ptr .align 1 _Z13x_avpb_py_i32PiiS_iS_i_param_4,
	.param .u32 _Z13x_avpb_py_i32PiiS_iS_i_param_5
)
{
	.reg .pred 	%p<2>;
	.reg .b32 	%r<13>;
	.reg .b64 	%rd<11>;

	ld.param.u64 	%rd1, [_Z13x_avpb_py_i32PiiS_iS_i_param_0];
	ld.param.u32 	%r2, [_Z13x_avpb_py_i32PiiS_iS_i_param_1];
	ld.param.u64 	%rd2, [_Z13x_avpb_py_i32PiiS_iS_i_param_2];
	ld.param.u32 	%r3, [_Z13x_avpb_py_i32PiiS_iS_i_param_3];
	ld.param.u64 	%rd3, [_Z13x_avpb_py_i32PiiS_iS_i_param_4];
	ld.param.u32 	%r4, [_Z13x_avpb_py_i32PiiS_iS_i_param_5];
	mov.u32 	%r5, %ctaid.x;
	mov.u32 	%r6, %ntid.x;
	mov.u32 	%r7, %tid.x;
	mad.lo.s32 	%r1, %r5, %r6, %r7;
	setp.ge.s32 	%p1, %r1, %r4;
	@%p1 bra 	$L__BB22_2;
	cvta.to.global.u64 	%rd4, %rd1;
	cvta.to.global.u64 	%rd5, %rd2;
	cvta.to.global.u64 	%rd6, %rd3;
	mul.wide.s32 	%rd7, %r1, 4;
	add.s64 	%rd8, %rd4, %rd7;
	ld.global.u32 	%r8, [%rd8];
	add.s64 	%rd9, %rd5, %rd7;
	ld.global.u32 	%r9, [%rd9];
	mad.lo.s32 	%r10, %r9, %r2, %r3;
	add.s64 	%rd10, %rd6, %rd7;
	ld.global.u32 	%r11, [%rd10];
	mad.lo.s32 	%r12, %r10, %r8, %r11;
	st.global.u32 	[%rd10], %r12;
$L__BB22_2:
	ret;

}
	// .globl	_Z13x_avpb_py_f32PffS_fS_i
.visible .entry _Z13x_avpb_py_f32PffS_fS_i(
	.param .u64 .ptr .align 1 _Z13x_avpb_py_f32PffS_fS_i_param_0,
	.param .f32 _Z13x_avpb_py_f32PffS_fS_i_param_1,
	.param .u64 .ptr .align 1 _Z13x_avpb_py_f32PffS_fS_i_param_2,
	.param .f32 _Z13x_avpb_py_f32PffS_fS_i_param_3,
	.param .u64 .ptr .align 1 _Z13x_avpb_py_f32PffS_fS_i_param_4,
	.param .u32 _Z13x_avpb_py_f32PffS_fS_i_param_5
)
{
	.reg .pred 	%p<2>;
	.reg .b32 	%r<6>;
	.reg .b32 	%f<8>;
	.reg .b64 	%rd<11>;

	ld.param.u64 	%rd1, [_Z13x_avpb_py_f32PffS_fS_i_param_0];
	ld.param.f32 	%f1, [_Z13x_avpb_py_f32PffS_fS_i_param_1];
	ld.param.u64 	%rd2, [_Z13x_avpb_py_f32PffS_fS_i_param_2];
	ld.param.f32 	%f2, [_Z13x_avpb_py_f32PffS_fS_i_param_3];
	ld.param.u64 	%rd3, [_Z13x_avpb_py_f32PffS_fS_i_param_4];
	ld.param.u32 	%r2, [_Z13x_avpb_py_f32PffS_fS_i_param_5];
	mov.u32 	%r3, %ctaid.x;
	mov.u32 	%r4, %ntid.x;
	mov.u32 	%r5, %tid.x;
	mad.lo.s32 	%r1, %r3, %r4, %r5;
	setp.ge.s32 	%p1, %r1, %r2;
	@%p1 bra 	$L__BB23_2;
	cvta.to.global.u64 	%rd4, %rd1;
	cvta.to.global.u64 	%rd5, %rd2;
	cvta.to.global.u64 	%rd6, %rd3;
	mul.wide.s32 	%rd7, %r1, 4;
	add.s64 	%rd8, %rd4, %rd7;
	ld.global.f32 	%f3, [%rd8];
	add.s64 	%rd9, %rd5, %rd7;
	ld.global.f32 	%f4, [%rd9];
	fma.rn.f32 	%f5, %f1, %f4, %f2;
	add.s64 	%rd10, %rd6, %rd7;
	ld.global.f32 	%f6, [%rd10];
	fma.rn.f32 	%f7, %f3, %f5, %f6;
	st.global.f32 	[%rd10], %f7;
$L__BB23_2:
	ret;

}
	// .globl	_Z11sigmoid_f32PfS_i
.visible .entry _Z11sigmoid_f32PfS_i(
	.param .u64 .ptr .align 1 _Z11sigmoid_f32PfS_i_param_0,
	.param .u64 .ptr .align 1 _Z11sigmoid_f32PfS_i_param_1,
	.param .u32 _Z11sigmoid_f32PfS_i_param_2
)
{
	.reg .pred 	%p<3>;
	.reg .b32 	%r<6>;
	.reg .b32 	%f<5>;
	.reg .b64 	%rd<8>;
	.reg .b64 	%fd<8>;

	ld.param.u64 	%rd1, [_Z11sigmoid_f32PfS_i_param_0];
	ld.param.u64 	%rd2, [_Z11sigmoid_f32PfS_i_param_1];
	ld.param.u32 	%r2, [_Z11sigmoid_f32PfS_i_param_2];
	mov.u32 	%r3, %ctaid.x;
	mov.u32 	%r4, %ntid.x;
	mov.u32 	%r5, %tid.x;
	mad.lo.s32 	%r1, %r3, %r4, %r5;
	setp.ge.s32 	%p1, %r1, %r2;
	@%p1 bra 	$L__BB24_2;
	cvta.to.global.u64 	%rd3, %rd1;
	cvta.to.global.u64 	%rd4, %rd2;
	mul.wide.s32 	%rd5, %r1, 4;
	add.s64 	%rd6, %rd3, %rd5;
	ld.global.f32 	%f1, [%rd6];
	cvt.f64.f32 	%fd1, %f1;
	mul.f64 	%fd2, %fd1, 0d3FE0000000000000;
	setp.lt.f32 	%p2, %f1, 0f00000000;
	neg.f32 	%f2, %f1;
	selp.f32 	%f3, %f2, %f1, %p2;
	cvt.f64.f32 	%fd3, %f3;
	add.f64 	%fd4, %fd3, 0d3FF0000000000000;
	div.rn.f64 	%fd5, %fd2, %fd4;
	mov.f64 	%fd6, 0d3FE0000000000000;
	sub.f64 	%fd7, %fd6, %fd5;
	cvt.rn.f32.f64 	%f4, %fd7;
	add.s64 	%rd7, %rd4, %rd5;
	st.global.f32 	[%rd7], %f4;
$L__BB24_2:
	ret;

}
	// .globl	_Z16sigmoidDeriv_f32PfS_i
.visible .entry _Z16sigmoidDeriv_f32PfS_i(
	.param .u64 .ptr .align 1 _Z16sigmoidDeriv_f32PfS_i_param_0,
	.param .u64 .ptr .align 1 _Z16sigmoidDeriv_f32PfS_i_param_1,
	.param .u32 _Z16sigmoidDeriv_f32PfS_i_param_2
)
{
	.reg .pred 	%p<3>;
	.reg .b32 	%r<6>;
	.reg .b32 	%f<8>;
	.reg .b64 	%rd<8>;

	ld.param.u64 	%rd1, [_Z16sigmoidDeriv_f32PfS_i_param_0];
	ld.param.u64 	%rd2, [_Z16sigmoidDeriv_f32PfS_i_param_1];
	ld.param.u32 	%r2, [_Z16sigmoidDeriv_f32PfS_i_param_2];
	mov.u32 	%r3, %ctaid.x;
	mov.u32 	%r4, %ntid.x;
	mov.u32 	%r5, %tid.x;
	mad.lo.s32 	%r1, %r3, %r4, %r5;
	setp.ge.s32 	%p1, %r1, %r2;
	@%p1 bra 	$L__BB25_2;
	cvta.to.global.u64 	%rd3, %rd1;
	cvta.to.global.u64 	%rd4, %rd2;
	mul.wide.s32 	%rd5, %r1, 4;
	add.s64 	%rd6, %rd3, %rd5;
	ld.global.f32 	%f1, [%rd6];
	setp.lt.f32 	%p2, %f1, 0f00000000;
	neg.f32 	%f2, %f1;
	selp.f32 	%f3, %f2, %f1, %p2;
	add.f32 	%f4, %f3, 0f3F800000;
	mul.f32 	%f5, %f4, %f4;
	mov.f32 	%f6, 0f3F000000;
	div.rn.f32 	%f7, %f6, %f5;
	add.s64 	%rd7, %rd4, %rd5;
	st.global.f32 	[%rd7], %f7;
$L__BB25_2:
	ret;

}
	// .globl	_Z8tanh_f32PfS_i
.visible .entry _Z8tanh_f32PfS_i(
	.param .u64 .ptr .align 1 _Z8tanh_f32PfS_i_param_0,
	.param .u64 .ptr .align 1 _Z8tanh_f32PfS_i_param_1,
	.param .u32 _Z8tanh_f32PfS_i_param_2
)
{
	.reg .pred 	%p<3>;
	.reg .b32 	%r<6>;
	.reg .b32 	%f<5>;
	.reg .b64 	%rd<8>;
	.reg .b64 	%fd<5>;

	ld.param.u64 	%rd1, [_Z8tanh_f32PfS_i_param_0];
	ld.param.u64 	%rd2, [_Z8tanh_f32PfS_i_param_1];
	ld.param.u32 	%r2, [_Z8tanh_f32PfS_i_param_2];
	mov.u32 	%r3, %ctaid.x;
	mov.u32 	%r4, %ntid.x;
	mov.u32 	%r5, %tid.x;
	mad.lo.s32 	%r1, %r3, %r4, %r5;
	setp.ge.s32 	%p1, %r1, %r2;
	@%p1 bra 	$L__BB26_2;
	cvta.to.global.u64 	%rd3, %rd1;
	cvta.to.global.u64 	%rd4, %rd2;
	mul.wide.s32 	%rd5, %r1, 4;
	add.s64 	%rd6, %rd3, %rd5;
	ld.global.f32 	%f1, [%rd6];
	cvt.f64.f32 	%fd1, %f1;
	setp.lt.f32 	%p2, %f1, 0f00000000;
	neg.f32 	%f2, %f1;
	selp.f32 	%f3, %f2, %f1, %p2;
	cvt.f64.f32 	%fd2, %f3;
	add.f64 	%fd3, %fd2, 0d3FF0000000000000;
	div.rn.f64 	%fd4, %fd1, %fd3;
	cvt.rn.f32.f64 	%f4, %fd4;
	add.s64 	%rd7, %rd4, %rd5;
	st.global.f32 	[%rd7], %f4;
$L__BB26_2:
	ret;

}
	// .globl	_Z13tanhDeriv_f32PfS_i
.visible .entry _Z13tanhDeriv_f32PfS_i(
	.param .u64 .ptr .align 1 _Z13tanhDeriv_f32PfS_i_param_0,
	.param .u64 .ptr .align 1 _Z13tanhDeriv_f32PfS_i_param_1,
	.param .u32 _Z13tanhDeriv_f32PfS_i_param_2
)
{
	.reg .pred 	%p<3>;
	.reg .b32 	%r<6>;
	.reg .b32 	%f<5>;
	.reg .b64 	%rd<8>;
	.reg .b64 	%fd<5>;

	ld.param.u64 	%rd1, [_Z13tanhDeriv_f32PfS_i_param_0];
	ld.param.u64 	%rd2, [_Z13tanhDeriv_f32PfS_i_param_1];
	ld.param.u32 	%r2, [_Z13tanhDeriv_f32PfS_i_param_2];
	mov.u32 	%r3, %ctaid.x;
	mov.u32 	%r4, %ntid.x;
	mov.u32 	%r5, %tid.x;
	mad.lo.s32 	%r1, %r3, %r4, %r5;
	setp.ge.s32 	%p1, %r1, %r2;
	@%p1 bra 	$L__BB27_2;
	cvta.to.global.u64 	%rd3, %rd2;
	cvta.to.global.u64 	%rd4, %rd1;
	mul.wide.s32 	%rd5, %r1, 4;
	add.s64 	%rd6, %rd4, %rd5;
	ld.global.f32 	%f1, [%rd6];
	setp.lt.f32 	%p2, %f1, 0f00000000;
	neg.f32 	%f2, %f1;
	selp.f32 	%f3, %f2, %f1, %p2;
	cvt.f64.f32 	%fd1, %f3;
	add.f64 	%fd2, %fd1, 0d3FF0000000000000;
	mul.f64 	%fd3, %fd2, %fd2;
	rcp.rn.f64 	%fd4, %fd3;
	cvt.rn.f32.f64 	%f4, %fd4;
	add.s64 	%rd7, %rd3, %rd5;
	st.global.f32 	[%rd7], %f4;
$L__BB27_2:
	ret;

}
	// .globl	_Z8relu_f32PfS_i
.visible .entry _Z8relu_f32PfS_i(
	.param .u64 .ptr .align 1 _Z8relu_f32PfS_i_param_0,
	.param .u64 .ptr .align 1 _Z8relu_f32PfS_i_param_1,
	.param .u32 _Z8relu_f32PfS_i_param_2
)
{
	.reg .pred 	%p<2>;
	.reg .b32 	%r<6>;
	.reg .b32 	%f<3>;
	.reg .b64 	%rd<8>;

	ld.param.u64 	%rd1, [_Z8relu_f32PfS_i_param_0];
	ld.param.u64 	%rd2, [_Z8relu_f32PfS_i_param_1];
	ld.param.u32 	%r2, [_Z8relu_f32PfS_i_param_2];
	mov.u32 	%r3, %ctaid.x;
	mov.u32 	%r4, %ntid.x;
	mov.u32 	%r5, %tid.x;
	mad.lo.s32 	%r1, %r3, %r4, %r5;
	setp.ge.s32 	%p1, %r1, %r2;
	@%p1 bra 	$L__BB28_2;
	cvta.to.global.u64 	%rd3, %rd2;
	cvta.to.global.u64 	%rd4, %rd1;
	mul.wide.s32 	%rd5, %r1, 4;
	add.s64 	%rd6, %rd4, %rd5;
	ld.global.f32 	%f1, [%rd6];
	max.f32 	%f2, %f1, 0f00000000;
	add.s64 	%rd7, %rd3, %rd5;
	st.global.f32 	[%rd7], %f2;
$L__BB28_2:
	ret;

}
	// .globl	_Z13reluDeriv_f32PfS_i
.visible .entry _Z13reluDeriv_f32PfS_i(
	.param .u64 .ptr .align 1 _Z13reluDeriv_f32PfS_i_param_0,
	.param .u64 .ptr .align 1 _Z13reluDeriv_f32PfS_i_param_1,
	.param .u32 _Z13reluDeriv_f32PfS_i_param_2
)
{
	.reg .pred 	%p<3>;
	.reg .b32 	%r<6>;
	.reg .b32 	%f<3>;
	.reg .b64 	%rd<8>;

	ld.param.u64 	%rd1, [_Z13reluDeriv_f32PfS_i_param_0];
	ld.param.u64 	%rd2, [_Z13reluDeriv_f32PfS_i_param_1];
	ld.param.u32 	%r2, [_Z13reluDeriv_f32PfS_i_param_2];
	mov.u32 	%r3, %ctaid.x;
	mov.u32 	%r4, %ntid.x;
	mov.u32 	%r5, %tid.x;
	mad.lo.s32 	%r1, %r3, %r4, %r5;
	setp.ge.s32 	%p1, %r1, %r2;
	@%p1 bra 	$L__BB29_2;
	cvta.to.global.u64 	%rd3, %rd1;
	cvta.to.global.u64 	%rd4, %rd2;
	mul.wide.s32 	%rd5, %r1, 4;
	add.s64 	%rd6, %rd3, %rd5;
	ld.global.f32 	%f1, [%rd6];
	setp.gt.f32 	%p2, %f1, 0f00000000;
	selp.f32 	%f2, 0f3F800000, 0f00000000, %p2;
	add.s64 	%rd7, %rd4, %rd5;
	st.global.f32 	[%rd7], %f2;
$L__BB29_2:
	ret;

}
	// .globl	_Z19customErrorCalc_f32PfS_fffS_i
.visible .entry _Z19customErrorCalc_f32PfS_fffS_i(
	.param .u64 .ptr .align 1 _Z19customErrorCalc_f32PfS_fffS_i_param_0,
	.param .u64 .ptr .align 1 _Z19customErrorCalc_f32PfS_fffS_i_param_1,
	.param .f32 _Z19customErrorCalc_f32PfS_fffS_i_param_2,
	.param .f32 _Z19customErrorCalc_f32PfS_fffS_i_param_3,
	.param .f32 _Z19customErrorCalc_f32PfS_fffS_i_param_4,
	.param .u64 .ptr .align 1 _Z19customErrorCalc_f32PfS_fffS_i_param_5,
	.param .u32 _Z19customErrorCalc_f32PfS_fffS_i_param_6
)
{
	.reg .pred 	%p<5>;
	.reg .b32 	%r<6>;
	.reg .b32 	%f<11>;
	.reg .b64 	%rd<14>;

	ld.param.u64 	%rd4, [_Z19customErrorCalc_f32PfS_fffS_i_param_0];
	ld.param.u64 	%rd5, [_Z19customErrorCalc_f32PfS_fffS_i_param_1];
	ld.param.f32 	%f4, [_Z19customErrorCalc_f32PfS_fffS_i_param_2];
	ld.param.f32 	%f5, [_Z19customErrorCalc_f32PfS_fffS_i_param_3];
	ld.param.f32 	%f6, [_Z19customErrorCalc_f32PfS_fffS_i_param_4];
	ld.param.u64 	%rd6, [_Z19customErrorCalc_f32PfS_fffS_i_param_5];
	ld.param.u32 	%r2, [_Z19customErrorCalc_f32PfS_fffS_i_param_6];
	cvta.to.global.u64 	%rd1, %rd6;
	mov.u32 	%r3, %ctaid.x;
	mov.u32 	%r4, %ntid.x;
	mov.u32 	%r5, %tid.x;
	mad.lo.s32 	%r1, %r3, %r4, %r5;
	setp.ge.s32 	%p1, %r1, %r2;
	@%p1 bra 	$L__BB30_6;
	cvta.to.global.u64 	%rd7, %rd4;
	cvta.to.global.u64 	%rd8, %rd5;
	mul.wide.s32 	%rd9, %r1, 4;
	add.s64 	%rd10, %rd7, %rd9;
	ld.global.f32 	%f1, [%rd10];
	add.s64 	%rd11, %rd8, %rd9;
	ld.global.f32 	%f7, [%rd11];
	setp.leu.f32 	%p2, %f7, %f4;
	@%p2 bra 	$L__BB30_4;
	mov.f32 	%f9, 0f3F800000;
	sub.f32 	%f2, %f9, %f1;
	add.s64 	%rd2, %rd1, %rd9;
	st.global.f32 	[%rd2], %f2;
	setp.geu.f32 	%p4, %f1, %f4;
	@%p4 bra 	$L__BB30_6;
	mul.f32 	%f10, %f5, %f2;
	st.global.f32 	[%rd2], %f10;
	bra.uni 	$L__BB30_6;
$L__BB30_4:
	mul.f32 	%f3, %f1, %f1;
	add.s64 	%rd3, %rd1, %rd9;
	st.global.f32 	[%rd3], %f3;
	setp.leu.f32 	%p3, %f1, %f4;
	@%p3 bra 	$L__BB30_6;
	mul.f32 	%f8, %f6, %f3;
	st.global.f32 	[%rd3], %f8;
$L__BB30_6:
	ret;

}


// ===== COMPILED SASS (sm_100) =====

	.target	sm_100

	.elftype	@"ET_EXEC"


//--------------------- .note.nv.tkinfo           --------------------------
	.section	.note.nv.tkinfo,"",@"SHT_NOTE"
	.sectionflags	@"SHF_NOTE_NV_TKINFO"
	.tkinfo
        /*0018*/ 	.word	0x00000002
        /*0030*/ 	.string	""
        /*0030*/ 	.string	"ptxas"
        /*0030*/ 	.string	"Cuda compilation tools, release 13.0, V13.0.88"
        /*0030*/ 	.string	"Build cuda_13.0.r13.0/compiler.36424714_0"
        /*0030*/ 	.string	"-arch sm_100 -m 64 "



//--------------------- .note.nv.cuinfo           --------------------------
	.section	.note.nv.cuinfo,"",@"SHT_NOTE"
	.sectionflags	@"SHF_NOTE_NV_CUINFO"
        /*0018*/ 	.short	0x0002
        /*001a*/ 	.short	0x0064
        /*001c*/ 	.short	0x0082
	.zero		2


//--------------------- .nv.info                  --------------------------
	.section	.nv.info,"",@"SHT_CUDA_INFO"
	.align	4


	//----- nvinfo : EIATTR_REGCOUNT
	.align		4
        /*0000*/ 	.byte	0x04, 0x2f
        /*0002*/ 	.short	(.L_1 - .L_0)
	.align		4
.L_0:
        /*0004*/ 	.word	index@(_Z8init_i32Piii)
        /*0008*/ 	.word	0x0000000a


	//----- nvinfo : EIATTR_FRAME_SIZE
	.align		4
.L_1:
        /*000c*/ 	.byte	0x04, 0x11
        /*000e*/ 	.short	(.L_3 - .L_2)
	.align		4
.L_2:
        /*0010*/ 	.word	index@(_Z8init_i32Piii)
        /*0014*/ 	.word	0x00000000


	//----- nvinfo : EIATTR_REGCOUNT
	.align		4
.L_3:
        /*0018*/ 	.byte	0x04, 0x2f
        /*001a*/ 	.short	(.L_5 - .L_4)
	.align		4
.L_4:
        /*001c*/ 	.word	index@(_Z8init_f32Pffi)
        /*0020*/ 	.word	0x0000000a


	//----- nvinfo : EIATTR_FRAME_SIZE
	.align		4
.L_5:
        /*0024*/ 	.byte	0x04, 0x11
        /*0026*/ 	.short	(.L_7 - .L_6)
	.align		4
.L_6:
        /*0028*/ 	.word	index@(_Z8init_f32Pffi)
        /*002c*/ 	.word	0x00000000


	//----- nvinfo : EIATTR_REGCOUNT
	.align		4
.L_7:
        /*0030*/ 	.byte	0x04, 0x2f
        /*0032*/ 	.short	(.L_9 - .L_8)
	.align		4
.L_8:
        /*0034*/ 	.word	index@(_Z12addValue_i32PiiS_i)
        /*0038*/ 	.word	0x0000000a


	//----- nvinfo : EIATTR_FRAME_SIZE
	.align		4
.L_9:
        /*003c*/ 	.byte	0x04, 0x11
        /*003e*/ 	.short	(.L_11 - .L_10)
	.align		4
.L_10:
        /*0040*/ 	.word	index@(_Z12addValue_i32PiiS_i)
        /*0044*/ 	.word	0x00000000


	//----- nvinfo : EIATTR_REGCOUNT
	.align		4
.L_11:
        /*0048*/ 	.byte	0x04, 0x2f
        /*004a*/ 	.short	(.L_13 - .L_12)
	.align		4
.L_12:
        /*004c*/ 	.word	index@(_Z12addValue_f32PffS_i)
        /*0050*/ 	.word	0x0000000a


	//----- nvinfo : EIATTR_FRAME_SIZE
	.align		4
.L_13:
        /*0054*/ 	.byte	0x04, 0x11
        /*0056*/ 	.short	(.L_15 - .L_14)
	.align		4
.L_14:
        /*0058*/ 	.word	index@(_Z12addValue_f32PffS_i)
        /*005c*/ 	.word	0x00000000


	//----- nvinfo : EIATTR_REGCOUNT
	.align		4
.L_15:
        /*0060*/ 	.byte	0x04, 0x2f
        /*0062*/ 	.short	(.L_17 - .L_16)
	.align		4
.L_16:
        /*0064*/ 	.word	index@(_Z7scl_i32PiiS_i)
        /*0068*/ 	.word	0x0000000a


	//----- nvinfo : EIATTR_FRAME_SIZE
	.align		4
.L_17:
        /*006c*/ 	.byte	0x04, 0x11
        /*006e*/ 	.short	(.L_19 - .L_18)
	.align		4
.L_18:
        /*0070*/ 	.word	index@(_Z7scl_i32PiiS_i)
        /*0074*/ 	.word	0x00000000


	//----- nvinfo : EIATTR_REGCOUNT
	.align		4
.L_19:
        /*0078*/ 	.byte	0x04, 0x2f
        /*007a*/ 	.short	(.L_21 - .L_20)
	.align		4
.L_20:
        /*007c*/ 	.word	index@(_Z7scl_f32PffS_i)
        /*0080*/ 	.word	0x0000000a


	//----- nvinfo : EIATTR_FRAME_SIZE
	.align		4
.L_21:
        /*0084*/ 	.byte	0x04, 0x11
        /*0086*/ 	.short	(.L_23 - .L_22)
	.align		4
.L_22:
        /*0088*/ 	.word	index@(_Z7scl_f32PffS_i)
        /*008c*/ 	.word	0x00000000


	//----- nvinfo : EIATTR_REGCOUNT
	.align		4
.L_23:
        /*0090*/ 	.byte	0x04, 0x2f
        /*0092*/ 	.short	(.L_25 - .L_24)
	.align		4
.L_24:
        /*0094*/ 	.word	index@(_Z7add_i32PiS_S_i)
        /*0098*/ 	.word	0x0000000c


	//----- nvinfo : EIATTR_FRAME_SIZE
	.align		4
.L_25:
        /*009c*/ 	.byte	0x04, 0x11
        /*009e*/ 	.short	(.L_27 - .L_26)
	.align		4
.L_26:
        /*00a0*/ 	.word	index@(_Z7add_i32PiS_S_i)
        /*00a4*/ 	.word	0x00000000


	//----- nvinfo : EIATTR_REGCOUNT
	.align		4
.L_27:
        /*00a8*/ 	.byte	0x04, 0x2f
        /*00aa*/ 	.short	(.L_29 - .L_28)
	.align		4
.L_28:
        /*00ac*/ 	.word	index@(_Z7add_f32PfS_S_i)
        /*00b0*/ 	.word	0x0000000c


	//----- nvinfo : EIATTR_FRAME_SIZE
	.align		4
.L_29:
        /*00b4*/ 	.byte	0x04, 0x11
        /*00b6*/ 	.short	(.L_31 - .L_30)
	.align		4
.L_30:
        /*00b8*/ 	.word	index@(_Z7add_f32PfS_S_i)
        /*00bc*/ 	.word	0x00000000


	//----- nvinfo : EIATTR_REGCOUNT
	.align		4
.L_31:
        /*00c0*/ 	.byte	0x04, 0x2f
        /*00c2*/ 	.short	(.L_33 - .L_32)
	.align		4
.L_32:
        /*00c4*/ 	.word	index@(_Z7sub_i32PiS_S_i)
        /*00c8*/ 	.word	0x0000000c


	//----- nvinfo : EIATTR_FRAME_SIZE
	.align		4
.L_33:
        /*00cc*/ 	.byte	0x04, 0x11
        /*00ce*/ 	.short	(.L_35 - .L_34)
	.align		4
.L_34:
        /*00d0*/ 	.word	index@(_Z7sub_i32PiS_S_i)
        /*00d4*/ 	.word	0x00000000


	//----- nvinfo : EIATTR_REGCOUNT
	.align		4
.L_35:
        /*00d8*/ 	.byte	0x04, 0x2f
        /*00da*/ 	.short	(.L_37 - .L_36)
	.align		4
.L_36:
        /*00dc*/ 	.word	index@(_Z7sub_f32PfS_S_i)
        /*00e0*/ 	.word	0x0000000c


	//----- nvinfo : EIATTR_FRAME_SIZE
	.align		4
.L_37:
        /*00e4*/ 	.byte	0x04, 0x11
        /*00e6*/ 	.short	(.L_39 - .L_38)
	.align		4
.L_38:
        /*00e8*/ 	.word	index@(_Z7sub_f32PfS_S_i)
        /*00ec*/ 	.word	0x00000000


	//----- nvinfo : EIATTR_REGCOUNT
	.align		4
.L_39:
        /*00f0*/ 	.byte	0x04, 0x2f
        /*00f2*/ 	.short	(.L_41 - .L_40)
	.align		4
.L_40:
        /*00f4*/ 	.word	index@(_Z8mult_i32PiS_S_i)
        /*00f8*/ 	.word	0x0000000c


	//----- nvinfo : EIATTR_FRAME_SIZE
	.align		4
.L_41:
        /*00fc*/ 	.byte	0x04, 0x11
        /*00fe*/ 	.short	(.L_43 - .L_42)
	.align		4
.L_42:
        /*0100*/ 	.word	index@(_Z8mult_i32PiS_S_i)
        /*0104*/ 	.word	0x00000000


	//----- nvinfo : EIATTR_REGCOUNT
	.align		4
.L_43:
        /*0108*/ 	.byte	0x04, 0x2f
        /*010a*/ 	.short	(.L_45 - .L_44)
	.align		4
.L_44:
        /*010c*/ 	.word	index@(_Z8mult_f32PfS_S_i)
        /*0110*/ 	.word	0x0000000c


	//----- nvinfo : EIATTR_FRAME_SIZE
	.align		4
.L_45:
        /*0114*/ 	.byte	0x04, 0x11
        /*0116*/ 	.short	(.L_47 - .L_46)
	.align		4
.L_46:
        /*0118*/ 	.word	index@(_Z8mult_f32PfS_S_i)
        /*011c*/ 	.word	0x00000000


	//----- nvinfo : EIATTR_REGCOUNT
	.align		4
.L_47:
        /*0120*/ 	.byte	0x04, 0x2f
        /*0122*/ 	.short	(.L_49 - .L_48)
	.align		4
.L_48:
        /*0124*/ 	.word	index@(_Z10square_i32PiS_i)
        /*0128*/ 	.word	0x0000000a


	//----- nvinfo : EIATTR_FRAME_SIZE
	.align		4
.L_49:
        /*012c*/ 	.byte	0x04, 0x11
        /*012e*/ 	.short	(.L_51 - .L_50)
	.align		4
.L_50:
        /*0130*/ 	.word	index@(_Z10square_i32PiS_i)
        /*0134*/ 	.word	0x00000000


	//----- nvinfo : EIATTR_REGCOUNT
	.align		4
.L_51:
        /*0138*/ 	.byte	0x04, 0x2f
        /*013a*/ 	.short	(.L_53 - .L_52)
	.align		4
.L_52:
        /*013c*/ 	.word	index@(_Z10square_f32PfS_i)
        /*0140*/ 	.word	0x0000000a


	//----- nvinfo : EIATTR_FRAME_SIZE
	.align		4
.L_53:
        /*0144*/ 	.byte	0x04, 0x11
        /*0146*/ 	.short	(.L_55 - .L_54)
	.align		4
.L_54:
        /*0148*/ 	.word	index@(_Z10square_f32PfS_i)
        /*014c*/ 	.word	0x00000000


	//----- nvinfo : EIATTR_REGCOUNT
	.align		4
.L_55:
        /*0150*/ 	.byte	0x04, 0x2f
        /*0152*/ 	.short	(.L_57 - .L_56)
	.align		4
.L_56:
        /*0154*/ 	.word	index@(_Z12binarize_i32PiiS_i)
        /*0158*/ 	.word	0x0000000a


	//----- nvinfo : EIATTR_FRAME_SIZE
	.align		4
.L_57:
        /*015c*/ 	.byte	0x04, 0x11
        /*015e*/ 	.short	(.L_59 - .L_58)
	.align		4
.L_58:
        /*0160*/ 	.word	index@(_Z12binarize_i32PiiS_i)
        /*0164*/ 	.word	0x00000000


	//----- nvinfo : EIATTR_REGCOUNT
	.align		4
.L_59:
        /*0168*/ 	.byte	0x04, 0x2f
        /*016a*/ 	.short	(.L_61 - .L_60)
	.align		4
.L_60:
        /*016c*/ 	.word	index@(_Z12binarize_f32PffS_i)
        /*0170*/ 	.word	0x0000000a


	//----- nvinfo : EIATTR_FRAME_SIZE
	.align		4
.L_61:
        /*0174*/ 	.byte	0x04, 0x11
        /*0176*/ 	.short	(.L_63 - .L_62)
	.align		4
.L_62:
        /*0178*/ 	.word	index@(_Z12binarize_f32PffS_i)
        /*017c*/ 	.word	0x00000000


	//----- nvinfo : EIATTR_REGCOUNT
	.align		4
.L_63:
        /*0180*/ 	.byte	0x04, 0x2f
        /*0182*/ 	.short	(.L_65 - .L_64)
	.align		4
.L_64:
        /*0184*/ 	.word	index@(_Z8aypb_i32iPiii)
        /*0188*/ 	.word	0x00000008


	//----- nvinfo : EIATTR_FRAME_SIZE
	.align		4
.L_65:
        /*018c*/ 	.byte	0x04, 0x11
        /*018e*/ 	.short	(.L_67 - .L_66)
	.align		4
.L_66:
        /*0190*/ 	.word	index@(_Z8aypb_i32iPiii)
        /*0194*/ 	.word	0x00000000


	//----- nvinfo : EIATTR_REGCOUNT
	.align		4
.L_67:
        /*0198*/ 	.byte	0x04, 0x2f
        /*019a*/ 	.short	(.L_69 - .L_68)
	.align		4
.L_68:
        /*019c*/ 	.word	index@(_Z8aypb_f32fPffi)
        /*01a0*/ 	.word	0x00000008


	//----- nvinfo : EIATTR_FRAME_SIZE
	.align		4
.L_69:
        /*01a4*/ 	.byte	0x04, 0x11
        /*01a6*/ 	.short	(.L_71 - .L_70)
	.align		4
.L_70:
        /*01a8*/ 	.word	index@(_Z8aypb_f32fPffi)
        /*01ac*/ 	.word	0x00000000


	//----- nvinfo : EIATTR_REGCOUNT
	.align		4
.L_71:
        /*01b0*/ 	.byte	0x04, 0x2f
        /*01b2*/ 	.short	(.L_73 - .L_72)
	.align		4
.L_72:
        /*01b4*/ 	.word	index@(_Z10axpb_y_i32iPiiS_i)
        /*01b8*/ 	.word	0x0000000c


	//----- nvinfo : EIATTR_FRAME_SIZE
	.align		4
.L_73:
        /*01bc*/ 	.byte	0x04, 0x11
        /*01be*/ 	.short	(.L_75 - .L_74)
	.align		4
.L_74:
        /*01c0*/ 	.word	index@(_Z10axpb_y_i32iPiiS_i)
        /*01c4*/ 	.word	0x00000000


	//----- nvinfo : EIATTR_REGCOUNT
	.align		4
.L_75:
        /*01c8*/ 	.byte	0x04, 0x2f
        /*01ca*/ 	.short	(.L_77 - .L_76)
	.align		4
.L_76:
        /*01cc*/ 	.word	index@(_Z10axpb_y_f32fPffS_i)
        /*01d0*/ 	.word	0x0000000c


	//----- nvinfo : EIATTR_FRAME_SIZE
	.align		4
.L_77:
        /*01d4*/ 	.byte	0x04, 0x11
        /*01d6*/ 	.short	(.L_79 - .L_78)
	.align		4
.L_78:
        /*01d8*/ 	.word	index@(_Z10axpb_y_f32fPffS_i)
        /*01dc*/ 	.word	0x00000000


	//----- nvinfo : EIATTR_REGCOUNT
	.align		4
.L_79:
        /*01e0*/ 	.byte	0x04, 0x2f
        /*01e2*/ 	.short	(.L_81 - .L_80)
	.align		4
.L_80:
        /*01e4*/ 	.word	index@(_Z8xvpy_i32PiS_S_i)
        /*01e8*/ 	.word	0x0000000c


	//----- nvinfo : EIATTR_FRAME_SIZE
	.align		4
.L_81:
        /*01ec*/ 	.byte	0x04, 0x11
        /*01ee*/ 	.short	(.L_83 - .L_82)
	.align		4
.L_82:
        /*01f0*/ 	.word	index@(_Z8xvpy_i32PiS_S_i)
        /*01f4*/ 	.word	0x00000000


	//----- nvinfo : EIATTR_REGCOUNT
	.align		4
.L_83:
        /*01f8*/ 	.byte	0x04, 0x2f
        /*01fa*/ 	.short	(.L_85 - .L_84)
	.align		4
.L_84:
        /*01fc*/ 	.word	index@(_Z8xvpy_f32PfS_S_i)
        /*0200*/ 	.word	0x0000000c


	//----- nvinfo : EIATTR_FRAME_SIZE
	.align		4
.L_85:
        /*0204*/ 	.byte	0x04, 0x11
        /*0206*/ 	.short	(.L_87 - .L_86)
	.align		4
.L_86:
        /*0208*/ 	.word	index@(_Z8xvpy_f32PfS_S_i)
        /*020c*/ 	.word	0x00000000


	//----- nvinfo : EIATTR_REGCOUNT
	.align		4
.L_87:
        /*0210*/ 	.byte	0x04, 0x2f
        /*0212*/ 	.short	(.L_89 - .L_88)
	.align		4
.L_88:
        /*0214*/ 	.word	index@(_Z13x_avpb_py_i32PiiS_iS_i)
        /*0218*/ 	.word	0x0000000c


	//----- nvinfo : EIATTR_FRAME_SIZE
	.align		4
.L_89:
        /*021c*/ 	.byte	0x04, 0x11
        /*021e*/ 	.short	(.L_91 - .L_90)
	.align		4
.L_90:
        /*0220*/ 	.word	index@(_Z13x_avpb_py_i32PiiS_iS_i)
        /*0224*/ 	.word	0x00000000


	//----- nvinfo : EIATTR_REGCOUNT
	.align		4
.L_91:
        /*0228*/ 	.byte	0x04, 0x2f
        /*022a*/ 	.short	(.L_93 - .L_92)
	.align		4
.L_92:
        /*022c*/ 	.word	index@(_Z13x_avpb_py_f32PffS_fS_i)
        /*0230*/ 	.word	0x0000000e


	//----- nvinfo : EIATTR_FRAME_SIZE
	.align		4
.L_93:
        /*0234*/ 	.byte	0x04, 0x11
        /*0236*/ 	.short	(.L_95 - .L_94)
	.align		4
.L_94:
        /*0238*/ 	.word	index@(_Z13x_avpb_py_f32PffS_fS_i)
        /*023c*/ 	.word	0x00000000


	//----- nvinfo : EIATTR_REGCOUNT
	.align		4
.L_95:
        /*0240*/ 	.byte	0x04, 0x2f
        /*0242*/ 	.short	(.L_97 - .L_96)
	.align		4
.L_96:
        /*0244*/ 	.word	index@(_Z11sigmoid_f32PfS_i)
        /*0248*/ 	.word	0x00000019


	//----- nvinfo : EIATTR_FRAME_SIZE
	.align		4
.L_97:
        /*024c*/ 	.byte	0x04, 0x11
        /*024e*/ 	.short	(.L_99 - .L_98)
	.align		4
.L_98:
        /*0250*/ 	.word	index@($__internal_3_$__cuda_sm20_div_rn_f64_full)
        /*0254*/ 	.word	0x00000000


	//----- nvinfo : EIATTR_FRAME_SIZE
	.align		4
.L_99:
        /*0258*/ 	.byte	0x04, 0x11
        /*025a*/ 	.short	(.L_101 - .L_100)
	.align		4
.L_100:
        /*025c*/ 	.word	index@(_Z11sigmoid_f32PfS_i)
        /*0260*/ 	.word	0x00000000


	//----- nvinfo : EIATTR_REGCOUNT
	.align		4
.L_101:
        /*0264*/ 	.byte	0x04, 0x2f
        /*0266*/ 	.short	(.L_103 - .L_102)
	.align		4
.L_102:
        /*0268*/ 	.word	index@(_Z16sigmoidDeriv_f32PfS_i)
        /*026c*/ 	.word	0x0000000d


	//----- nvinfo : EIATTR_FRAME_SIZE
	.align		4
.L_103:
        /*0270*/ 	.byte	0x04, 0x11
        /*0272*/ 	.short	(.L_105 - .L_104)
	.align		4
.L_104:
        /*0274*/ 	.word	index@($__internal_2_$__cuda_sm3x_div_rn_noftz_f32_slowpath)
        /*0278*/ 	.word	0x00000000


	//----- nvinfo : EIATTR_FRAME_SIZE
	.align		4
.L_105:
        /*027c*/ 	.byte	0x04, 0x11
        /*027e*/ 	.short	(.L_107 - .L_106)
	.align		4
.L_106:
        /*0280*/ 	.word	index@(_Z16sigmoidDeriv_f32PfS_i)
        /*0284*/ 	.word	0x00000000


	//----- nvinfo : EIATTR_REGCOUNT
	.align		4
.L_107:
        /*0288*/ 	.byte	0x04, 0x2f
        /*028a*/ 	.short	(.L_109 - .L_108)
	.align		4
.L_108:
        /*028c*/ 	.word	index@(_Z8tanh_f32PfS_i)
        /*0290*/ 	.word	0x00000019


	//----- nvinfo : EIATTR_FRAME_SIZE
	.align		4
.L_109:
        /*0294*/ 	.byte	0x04, 0x11
        /*0296*/ 	.short	(.L_111 - .L_110)
	.align		4
.L_110:
        /*0298*/ 	.word	index@($__internal_1_$__cuda_sm20_div_rn_f64_full)
        /*029c*/ 	.word	0x00000000


	//----- nvinfo : EIATTR_FRAME_SIZE
	.align		4
.L_111:
        /*02a0*/ 	.byte	0x04, 0x11
        /*02a2*/ 	.short	(.L_113 - .L_112)
	.align		4
.L_112:
        /*02a4*/ 	.word	index@(_Z8tanh_f32PfS_i)
        /*02a8*/ 	.word	0x00000000


	//----- nvinfo : EIATTR_REGCOUNT
	.align		4
.L_113:
        /*02ac*/ 	.byte	0x04, 0x2f
        /*02ae*/ 	.short	(.L_115 - .L_114)
	.align		4
.L_114:
        /*02b0*/ 	.word	index@(_Z13tanhDeriv_f32PfS_i)
        /*02b4*/ 	.word	0x0000000e


	//----- nvinfo : EIATTR_FRAME_SIZE
	.align		4
.L_115:
        /*02b8*/ 	.byte	0x04, 0x11
        /*02ba*/ 	.short	(.L_117 - .L_116)
	.align		4
.L_116:
        /*02bc*/ 	.word	index@($__internal_0_$__cuda_sm20_dblrcp_rn_slowpath_v3)
        /*02c0*/ 	.word	0x00000000


	//----- nvinfo : EIATTR_FRAME_SIZE
	.align		4
.L_117:
        /*02c4*/ 	.byte	0x04, 0x11
        /*02c6*/ 	.short	(.L_119 - .L_118)
	.align		4
.L_118:
        /*02c8*/ 	.word	index@(_Z13tanhDeriv_f32PfS_i)
        /*02cc*/ 	.word	0x00000000


	//----- nvinfo : EIATTR_REGCOUNT
	.align		4
.L_119:
        /*02d0*/ 	.byte	0x04, 0x2f
        /*02d2*/ 	.short	(.L_121 - .L_120)
	.align		4
.L_120:
        /*02d4*/ 	.word	index@(_Z8relu_f32PfS_i)
        /*02d8*/ 	.word	0x0000000a


	//----- nvinfo : EIATTR_FRAME_SIZE
	.align		4
.L_121:
        /*02dc*/ 	.byte	0x04, 0x11
        /*02de*/ 	.short	(.L_123 - .L_122)
	.align		4
.L_122:
        /*02e0*/ 	.word	index@(_Z8relu_f32PfS_i)
        /*02e4*/ 	.word	0x00000000


	//----- nvinfo : EIATTR_REGCOUNT
	.align		4
.L_123:
        /*02e8*/ 	.byte	0x04, 0x2f
        /*02ea*/ 	.short	(.L_125 - .L_124)
	.align		4
.L_124:
        /*02ec*/ 	.word	index@(_Z13reluDeriv_f32PfS_i)
        /*02f0*/ 	.word	0x0000000a


	//----- nvinfo : EIATTR_FRAME_SIZE
	.align		4
.L_125:
        /*02f4*/ 	.byte	0x04, 0x11
        /*02f6*/ 	.short	(.L_127 - .L_126)
	.align		4
.L_126:
        /*02f8*/ 	.word	index@(_Z13reluDeriv_f32PfS_i)
        /*02fc*/ 	.word	0x00000000


	//----- nvinfo : EIATTR_REGCOUNT
	.align		4
.L_127:
        /*0300*/ 	.byte	0x04, 0x2f
        /*0302*/ 	.short	(.L_129 - .L_128)
	.align		4
.L_128:
        /*0304*/ 	.word	index@(_Z19customErrorCalc_f32PfS_fffS_i)
        /*0308*/ 	.word	0x0000000a


	//----- nvinfo : EIATTR_FRAME_SIZE
	.align		4
.L_129:
        /*030c*/ 	.byte	0x04, 0x11
        /*030e*/ 	.short	(.L_131 - .L_130)
	.align		4
.L_130:
        /*0310*/ 	.word	index@(_Z19customErrorCalc_f32PfS_fffS_i)
        /*0314*/ 	.word	0x00000000


	//----- nvinfo : EIATTR_MIN_STACK_SIZE
	.align		4
.L_131:
        /*0318*/ 	.byte	0x04, 0x12
        /*031a*/ 	.short	(.L_133 - .L_132)
	.align		4
.L_132:
        /*031c*/ 	.word	index@(_Z19customErrorCalc_f32PfS_fffS_i)
        /*0320*/ 	.word	0x00000000


	//----- nvinfo : EIATTR_MIN_STACK_SIZE
	.align		4
.L_133:
        /*0324*/ 	.byte	0x04, 0x12
        /*0326*/ 	.short	(.L_135 - .L_134)
	.align		4
.L_134:
        /*0328*/ 	.word	index@(_Z13reluDeriv_f32PfS_i)
        /*032c*/ 	.word	0x00000000


	//----- nvinfo : EIATTR_MIN_STACK_SIZE
	.align		4
.L_135:
        /*0330*/ 	.byte	0x04, 0x12
        /*0332*/ 	.short	(.L_137 - .L_136)
	.align		4
.L_136:
        /*0334*/ 	.word	index@(_Z8relu_f32PfS_i)
        /*0338*/ 	.word	0x00000000


	//----- nvinfo : EIATTR_MIN_STACK_SIZE
	.align		4
.L_137:
        /*033c*/ 	.byte	0x04, 0x12
        /*033e*/ 	.short	(.L_139 - .L_138)
	.align		4
.L_138:
        /*0340*/ 	.word	index@(_Z13tanhDeriv_f32PfS_i)
        /*0344*/ 	.word	0x00000000


	//----- nvinfo : EIATTR_MIN_STACK_SIZE
	.align		4
.L_139:
        /*0348*/ 	.byte	0x04, 0x12
        /*034a*/ 	.short	(.L_141 - .L_140)
	.align		4
.L_140:
        /*034c*/ 	.word	index@(_Z8tanh_f32PfS_i)
        /*0350*/ 	.word	0x00000000


	//----- nvinfo : EIATTR_MIN_STACK_SIZE
	.align		4
.L_141:
        /*0354*/ 	.byte	0x04, 0x12
        /*0356*/ 	.short	(.L_143 - .L_142)
	.align		4
.L_142:
        /*0358*/ 	.word	index@(_Z16sigmoidDeriv_f32PfS_i)
        /*035c*/ 	.word	0x00000000


	//----- nvinfo : EIATTR_MIN_STACK_SIZE
	.align		4
.L_143:
        /*0360*/ 	.byte	0x04, 0x12
        /*0362*/ 	.short	(.L_145 - .L_144)
	.align		4
.L_144:
        /*0364*/ 	.word	index@(_Z11sigmoid_f32PfS_i)
        /*0368*/ 	.word	0x00000000


	//----- nvinfo : EIATTR_MIN_STACK_SIZE
	.align		4
.L_145:
        /*036c*/ 	.byte	0x04, 0x12
        /*036e*/ 	.short	(.L_147 - .L_146)
	.align		4
.L_146:
        /*0370*/ 	.word	index@(_Z13x_avpb_py_f32PffS_fS_i)
        /*0374*/ 	.word	0x00000000


	//----- nvinfo : EIATTR_MIN_STACK_SIZE
	.align		4
.L_147:
        /*0378*/ 	.byte	0x04, 0x12
        /*037a*/ 	.short	(.L_149 - .L_148)
	.align		4
.L_148:
        /*037c*/ 	.word	index@(_Z13x_avpb_py_i32PiiS_iS_i)
        /*0380*/ 	.word	0x00000000


	//----- nvinfo : EIATTR_MIN_STACK_SIZE
	.align		4
.L_149:
        /*0384*/ 	.byte	0x04, 0x12
        /*0386*/ 	.short	(.L_151 - .L_150)
	.align		4
.L_150:
        /*0388*/ 	.word	index@(_Z8xvpy_f32PfS_S_i)
        /*038c*/ 	.word	0x00000000


	//----- nvinfo : EIATTR_MIN_STACK_SIZE
	.align		4
.L_151:
        /*0390*/ 	.byte	0x04, 0x12
        /*0392*/ 	.short	(.L_153 - .L_152)
	.align		4
.L_152:
        /*0394*/ 	.word	index@(_Z8xvpy_i32PiS_S_i)
        /*0398*/ 	.word	0x00000000


	//----- nvinfo : EIATTR_MIN_STACK_SIZE
	.align		4
.L_153:
        /*039c*/ 	.byte	0x04, 0x12
        /*039e*/ 	.short	(.L_155 - .L_154)
	.align		4
.L_154:
        /*03a0*/ 	.word	index@(_Z10axpb_y_f32fPffS_i)
        /*03a4*/ 	.word	0x00000000


	//----- nvinfo : EIATTR_MIN_STACK_SIZE
	.align		4
.L_155:
        /*03a8*/ 	.byte	0x04, 0x12
        /*03aa*/ 	.short	(.L_157 - .L_156)
	.align		4
.L_156:
        /*03ac*/ 	.word	index@(_Z10axpb_y_i32iPiiS_i)
        /*03b0*/ 	.word	0x00000000


	//----- nvinfo : EIATTR_MIN_STACK_SIZE
	.align		4
.L_157:
        /*03b4*/ 	.byte	0x04, 0x12
        /*03b6*/ 	.short	(.L_159 - .L_158)
	.align		4
.L_158:
        /*03b8*/ 	.word	index@(_Z8aypb_f32fPffi)
        /*03bc*/ 	.word	0x00000000


	//----- nvinfo : EIATTR_MIN_STACK_SIZE
	.align		4
.L_159:
        /*03c0*/ 	.byte	0x04, 0x12
        /*03c2*/ 	.short	(.L_161 - .L_160)
	.align		4
.L_160:
        /*03c4*/ 	.word	index@(_Z8aypb_i32iPiii)
        /*03c8*/ 	.word	0x00000000


	//----- nvinfo : EIATTR_MIN_STACK_SIZE
	.align		4
.L_161:
        /*03cc*/ 	.byte	0x04, 0x12
        /*03ce*/ 	.short	(.L_163 - .L_162)
	.align		4
.L_162:
        /*03d0*/ 	.word	index@(_Z12binarize_f32PffS_i)
        /*03d4*/ 	.word	0x00000000


	//----- nvinfo : EIATTR_MIN_STACK_SIZE
	.align		4
.L_163:
        /*03d8*/ 	.byte	0x04, 0x12
        /*03da*/ 	.short	(.L_165 - .L_164)
	.align		4
.L_164:
        /*03dc*/ 	.word	index@(_Z12binarize_i32PiiS_i)
        /*03e0*/ 	.word	0x00000000


	//----- nvinfo : EIATTR_MIN_STACK_SIZE
	.align		4
.L_165:
        /*03e4*/ 	.byte	0x04, 0x12
        /*03e6*/ 	.short	(.L_167 - .L_166)
	.align		4
.L_166:
        /*03e8*/ 	.word	index@(_Z10square_f32PfS_i)
        /*03ec*/ 	.word	0x00000000


	//----- nvinfo : EIATTR_MIN_STACK_SIZE
	.align		4
.L_167:
        /*03f0*/ 	.byte	0x04, 0x12
        /*03f2*/ 	.short	(.L_169 - .L_168)
	.align		4
.L_168:
        /*03f4*/ 	.word	index@(_Z10square_i32PiS_i)
        /*03f8*/ 	.word	0x00000000


	//----- nvinfo : EIATTR_MIN_STACK_SIZE
	.align		4
.L_169:
        /*03fc*/ 	.byte	0x04, 0x12
        /*03fe*/ 	.short	(.L_171 - .L_170)
	.align		4
.L_170:
        /*0400*/ 	.word	index@(_Z8mult_f32PfS_S_i)
        /*0404*/ 	.word	0x00000000


	//----- nvinfo : EIATTR_MIN_STACK_SIZE
	.align		4
.L_171:
        /*0408*/ 	.byte	0x04, 0x12
        /*040a*/ 	.short	(.L_173 - .L_172)
	.align		4
.L_172:
        /*040c*/ 	.word	index@(_Z8mult_i32PiS_S_i)
        /*0410*/ 	.word	0x00000000


	//----- nvinfo : EIATTR_MIN_STACK_SIZE
	.align		4
.L_173:
        /*0414*/ 	.byte	0x04, 0x12
        /*0416*/ 	.short	(.L_175 - .L_174)
	.align		4
.L_174:
        /*0418*/ 	.word	index@(_Z7sub_f32PfS_S_i)
        /*041c*/ 	.word	0x00000000


	//----- nvinfo : EIATTR_MIN_STACK_SIZE
	.align		4
.L_175:
        /*0420*/ 	.byte	0x04, 0x12
        /*0422*/ 	.short	(.L_177 - .L_176)
	.align		4
.L_176:
        /*0424*/ 	.word	index@(_Z7sub_i32PiS_S_i)
        /*0428*/ 	.word	0x00000000


	//----- nvinfo : EIATTR_MIN_STACK_SIZE
	.align		4
.L_177:
        /*042c*/ 	.byte	0x04, 0x12
        /*042e*/ 	.short	(.L_179 - .L_178)
	.align		4
.L_178:
        /*0430*/ 	.word	index@(_Z7add_f32PfS_S_i)
        /*0434*/ 	.word	0x00000000


	//----- nvinfo : EIATTR_MIN_STACK_SIZE
	.align		4
.L_179:
        /*0438*/ 	.byte	0x04, 0x12
        /*043a*/ 	.short	(.L_181 - .L_180)
	.align		4
.L_180:
        /*043c*/ 	.word	index@(_Z7add_i32PiS_S_i)
        /*0440*/ 	.word	0x00000000


	//----- nvinfo : EIATTR_MIN_STACK_SIZE
	.align		4
.L_181:
        /*0444*/ 	.byte	0x04, 0x12
        /*0446*/ 	.short	(.L_183 - .L_182)
	.align		4
.L_182:
        /*0448*/ 	.word	index@(_Z7scl_f32PffS_i)
        /*044c*/ 	.word	0x00000000


	//----- nvinfo : EIATTR_MIN_STACK_SIZE
	.align		4
.L_183:
        /*0450*/ 	.byte	0x04, 0x12
        /*0452*/ 	.short	(.L_185 - .L_184)
	.align		4
.L_184:
        /*0454*/ 	.word	index@(_Z7scl_i32PiiS_i)
        /*0458*/ 	.word	0x00000000


	//----- nvinfo : EIATTR_MIN_STACK_SIZE
	.align		4
.L_185:
        /*045c*/ 	.byte	0x04, 0x12
        /*045e*/ 	.short	(.L_187 - .L_186)
	.align		4
.L_186:
        /*0460*/ 	.word	index@(_Z12addValue_f32PffS_i)
        /*0464*/ 	.word	0x00000000


	//----- nvinfo : EIATTR_MIN_STACK_SIZE
	.align		4
.L_187:
        /*0468*/ 	.byte	0x04, 0x12
        /*046a*/ 	.short	(.L_189 - .L_188)
	.align		4
.L_188:
        /*046c*/ 	.word	index@(_Z12addValue_i32PiiS_i)
        /*0470*/ 	.word	0x00000000


	//----- nvinfo : EIATTR_MIN_STACK_SIZE
	.align		4
.L_189:
        /*0474*/ 	.byte	0x04, 0x12
        /*0476*/ 	.short	(.L_191 - .L_190)
	.align		4
.L_190:
        /*0478*/ 	.word	index@(_Z8init_f32Pffi)
        /*047c*/ 	.word	0x00000000


	//----- nvinfo : EIATTR_MIN_STACK_SIZE
	.align		4
.L_191:
        /*0480*/ 	.byte	0x04, 0x12
        /*0482*/ 	.short	(.L_193 - .L_192)
	.align		4
.L_192:
        /*0484*/ 	.word	index@(_Z8init_i32Piii)
        /*0488*/ 	.word	0x00000000
.L_193:


//--------------------- .nv.compat                --------------------------
	.section	.nv.compat,"",@"SHT_CUDA_COMPAT_INFO"
	.align	4
        /*0000*/ 	.byte	0x02, 0x09, 0x00, 0x00, 0x02, 0x02, 0x01, 0x00, 0x02, 0x05, 0x05, 0x00, 0x03, 0x07, 0x01, 0x01
        /*0010*/ 	.byte	0x02, 0x03, 0x00, 0x00, 0x02, 0x06, 0x01, 0x00, 0x04, 0x0b, 0x08, 0x00, 0x01, 0x00, 0x00, 0x00
        /*0020*/ 	.byte	0x00, 0x00, 0x00, 0x00


//--------------------- .nv.info._Z19customErrorCalc_f32PfS_fffS_i --------------------------
	.section	.nv.info._Z19customErrorCalc_f32PfS_fffS_i,"",@"SHT_CUDA_INFO"
	.sectionflags	@""
	.align	4


	//----- nvinfo : EIATTR_CUDA_API_VERSION
	.align		4
        /*0000*/ 	.byte	0x04, 0x37
        /*0002*/ 	.short	(.L_195 - .L_194)
.L_194:
        /*0004*/ 	.word	0x00000082


	//----- nvinfo : EIATTR_KPARAM_INFO
	.align		4
.L_195:
        /*0008*/ 	.byte	0x04, 0x17
        /*000a*/ 	.short	(.L_197 - .L_196)
.L_196:
        /*000c*/ 	.word	0x00000000
        /*0010*/ 	.short	0x0006
        /*0012*/ 	.short	0x0028
        /*0014*/ 	.byte	0x00, 0xf0, 0x11, 0x00


	//----- nvinfo : EIATTR_KPARAM_INFO
	.align		4
.L_197:
        /*0018*/ 	.byte	0x04, 0x17
        /*001a*/ 	.short	(.L_199 - .L_198)
.L_198:
        /*001c*/ 	.word	0x00000000
        /*0020*/ 	.short	0x0005
        /*0022*/ 	.short	0x0020
        /*0024*/ 	.byte	0x00, 0xf5, 0x21, 0x00


	//----- nvinfo : EIATTR_KPARAM_INFO
	.align		4
.L_199:
        /*0028*/ 	.byte	0x04, 0x17
        /*002a*/ 	.short	(.L_201 - .L_200)
.L_200:
        /*002c*/ 	.word	0x00000000
        /*0030*/ 	.short	0x0004
        /*0032*/ 	.short	0x0018
        /*0034*/ 	.byte	0x00, 0xf0, 0x11, 0x00


	//----- nvinfo : EIATTR_KPARAM_INFO
	.align		4
.L_201:
        /*0038*/ 	.byte	0x04, 0x17
        /*003a*/ 	.short	(.L_203 - .L_202)
.L_202:
        /*003c*/ 	.word	0x00000000
        /*0040*/ 	.short	0x0003
        /*0042*/ 	.short	0x0014
        /*0044*/ 	.byte	0x00, 0xf0, 0x11, 0x00


	//----- nvinfo : EIATTR_KPARAM_INFO
	.align		4
.L_203:
        /*0048*/ 	.byte	0x04, 0x17
        /*004a*/ 	.short	(.L_205 - .L_204)
.L_204:
        /*004c*/ 	.word	0x00000000
        /*0050*/ 	.short	0x0002
        /*0052*/ 	.short	0x0010
        /*0054*/ 	.byte	0x00, 0xf0, 0x11, 0x00


	//----- nvinfo : EIATTR_KPARAM_INFO
	.align		4
.L_205:
        /*0058*/ 	.byte	0x04, 0x17
        /*005a*/ 	.short	(.L_207 - .L_206)
.L_206:
        /*005c*/ 	.word	0x00000000
        /*0060*/ 	.short	0x0001
        /*0062*/ 	.short	0x0008
        /*0064*/ 	.byte	0x00, 0xf5, 0x21, 0x00


	//----- nvinfo : EIATTR_KPARAM_INFO
	.align		4
.L_207:
        /*0068*/ 	.byte	0x04, 0x17
        /*006a*/ 	.short	(.L_209 - .L_208)
.L_208:
        /*006c*/ 	.word	0x00000000
        /*0070*/ 	.short	0x0000
        /*0072*/ 	.short	0x0000
        /*0074*/ 	.byte	0x00, 0xf5, 0x21, 0x00


	//----- nvinfo : EIATTR_SPARSE_MMA_MASK
	.align		4
.L_209:
        /*0078*/ 	.byte	0x03, 0x50
        /*007a*/ 	.short	0x0000


	//----- nvinfo : EIATTR_MAXREG_COUNT
	.align		4
        /*007c*/ 	.byte	0x03, 0x1b
        /*007e*/ 	.short	0x00ff


	//----- nvinfo : EIATTR_MERCURY_ISA_VERSION
	.align		4
        /*0080*/ 	.byte	0x03, 0x5f
        /*0082*/ 	.short	0x0101


	//----- nvinfo : EIATTR_VRC_CTA_INIT_COUNT
	.align		4
        /*0084*/ 	.byte	0x02, 0x4a
	.zero		1
	.zero		1


	//----- nvinfo : EIATTR_EXIT_INSTR_OFFSETS
	.align		4
        /*0088*/ 	.byte	0x04, 0x1c
        /*008a*/ 	.short	(.L_211 - .L_210)


	//   ....[0]....
.L_210:
        /*008c*/ 	.word	0x00000070


	//   ....[1]....
        /*0090*/ 	.word	0x00000170


	//   ....[2]....
        /*0094*/ 	.word	0x000001b0


	//   ....[3]....
        /*0098*/ 	.word	0x00000210


	//   ....[4]....
        /*009c*/ 	.word	0x00000250


	//----- nvinfo : EIATTR_CRS_STACK_SIZE
	.align		4
.L_211:
        /*00a0*/ 	.byte	0x04, 0x1e
        /*00a2*/ 	.short	(.L_213 - .L_212)
.L_212:
        /*00a4*/ 	.word	0x00000000


	//----- nvinfo : EIATTR_CBANK_PARAM_SIZE
	.align		4
.L_213:
        /*00a8*/ 	.byte	0x03, 0x19
        /*00aa*/ 	.short	0x002c


	//----- nvinfo : EIATTR_PARAM_CBANK
	.align		4
        /*00ac*/ 	.byte	0x04, 0x0a
        /*00ae*/ 	.short	(.L_215 - .L_214)
	.align		4
.L_214:
        /*00b0*/ 	.word	index@(.nv.constant0._Z19customErrorCalc_f32PfS_fffS_i)
        /*00b4*/ 	.short	0x0380
        /*00b6*/ 	.short	0x002c


	//----- nvinfo : EIATTR_SW_WAR
	.align		4
.L_215:
        /*00b8*/ 	.byte	0x04, 0x36
        /*00ba*/ 	.short	(.L_217 - .L_216)
.L_216:
        /*00bc*/ 	.word	0x00000008
.L_217:


//--------------------- .nv.info._Z13reluDeriv_f32PfS_i --------------------------
	.section	.nv.info._Z13reluDeriv_f32PfS_i,"",@"SHT_CUDA_INFO"
	.sectionflags	@""
	.align	4


	//----- nvinfo : EIATTR_CUDA_API_VERSION
	.align		4
        /*0000*/ 	.byte	0x04, 0x37
        /*0002*/ 	.short	(.L_219 - .L_218)
.L_218:
        /*0004*/ 	.word	0x00000082


	//----- nvinfo : EIATTR_KPARAM_INFO
	.align		4
.L_219:
        /*0008*/ 	.byte	0x04, 0x17
        /*000a*/ 	.short	(.L_221 - .L_220)
.L_220:
        /*000c*/ 	.word	0x00000000
        /*0010*/ 	.short	0x0002
        /*0012*/ 	.short	0x0010
        /*0014*/ 	.byte	0x00, 0xf0, 0x11, 0x00


	//----- nvinfo : EIATTR_KPARAM_INFO
	.align		4
.L_221:
        /*0018*/ 	.byte	0x04, 0x17
        /*001a*/ 	.short	(.L_223 - .L_222)
.L_222:
        /*001c*/ 	.word	0x00000000
        /*0020*/ 	.short	0x0001
        /*0022*/ 	.short	0x0008
        /*0024*/ 	.byte	0x00, 0xf5, 0x21, 0x00


	//----- nvinfo : EIATTR_KPARAM_INFO
	.align		4
.L_223:
        /*0028*/ 	.byte	0x04, 0x17
        /*002a*/ 	.short	(.L_225 - .L_224)
.L_224:
        /*002c*/ 	.word	0x00000000
        /*0030*/ 	.short	0x0000
        /*0032*/ 	.short	0x0000
        /*0034*/ 	.byte	0x00, 0xf5, 0x21, 0x00


	//----- nvinfo : EIATTR_SPARSE_MMA_MASK
	.align		4
.L_225:
        /*0038*/ 	.byte	0x03, 0x50
        /*003a*/ 	.short	0x0000


	//----- nvinfo : EIATTR_MAXREG_COUNT
	.align		4
        /*003c*/ 	.byte	0x03, 0x1b
        /*003e*/ 	.short	0x00ff


	//----- nvinfo : EIATTR_MERCURY_ISA_VERSION
	.align		4
        /*0040*/ 	.byte	0x03, 0x5f
        /*0042*/ 	.short	0x0101


	//----- nvinfo : EIATTR_VRC_CTA_INIT_COUNT
	.align		4
        /*0044*/ 	.byte	0x02, 0x4a
	.zero		1
	.zero		1


	//----- nvinfo : EIATTR_EXIT_INSTR_OFFSETS
	.align		4
        /*0048*/ 	.byte	0x04, 0x1c
        /*004a*/ 	.short	(.L_227 - .L_226)


	//   ....[0]....
.L_226:
        /*004c*/ 	.word	0x00000070


	//   ....[1]....
        /*0050*/ 	.word	0x00000100


	//----- nvinfo : EIATTR_CBANK_PARAM_SIZE
	.align		4
.L_227:
        /*0054*/ 	.byte	0x03, 0x19
        /*0056*/ 	.short	0x0014


	//----- nvinfo : EIATTR_PARAM_CBANK
	.align		4
        /*0058*/ 	.byte	0x04, 0x0a
        /*005a*/ 	.short	(.L_229 - .L_228)
	.align		4
.L_228:
        /*005c*/ 	.word	index@(.nv.constant0._Z13reluDeriv_f32PfS_i)
        /*0060*/ 	.short	0x0380
        /*0062*/ 	.short	0x0014


	//----- nvinfo : EIATTR_SW_WAR
	.align		4
.L_229:
        /*0064*/ 	.byte	0x04, 0x36
        /*0066*/ 	.short	(.L_231 - .L_230)
.L_230:
        /*0068*/ 	.word	0x00000008
.L_231:


//--------------------- .nv.info._Z8relu_f32PfS_i --------------------------
	.section	.nv.info._Z8relu_f32PfS_i,"",@"SHT_CUDA_INFO"
	.sectionflags	@""
	.align	4


	//----- nvinfo : EIATTR_CUDA_API_VERSION
	.align		4
        /*0000*/ 	.byte	0x04, 0x37
        /*0002*/ 	.short	(.L_233 - .L_232)
.L_232:
        /*0004*/ 	.word	0x00000082


	//----- nvinfo : EIATTR_KPARAM_INFO
	.align		4
.L_233:
        /*0008*/ 	.byte	0x04, 0x17
        /*000a*/ 	.short	(.L_235 - .L_234)
.L_234:
        /*000c*/ 	.word	0x00000000
        /*0010*/ 	.short	0x0002
        /*0012*/ 	.short	0x0010
        /*0014*/ 	.byte	0x00, 0xf0, 0x11, 0x00


	//----- nvinfo : EIATTR_KPARAM_INFO
	.align		4
.L_235:
        /*0018*/ 	.byte	0x04, 0x17
        /*001a*/ 	.short	(.L_237 - .L_236)
.L_236:
        /*001c*/ 	.word	0x00000000
        /*0020*/ 	.short	0x0001
        /*0022*/ 	.short	0x0008
        /*0024*/ 	.byte	0x00, 0xf5, 0x21, 0x00


	//----- nvinfo : EIATTR_KPARAM_INFO
	.align		4
.L_237:
        /*0028*/ 	.byte	0x04, 0x17
        /*002a*/ 	.short	(.L_239 - .L_238)
.L_238:
        /*002c*/ 	.word	0x00000000
        /*0030*/ 	.short	0x0000
        /*0032*/ 	.short	0x0000
        /*0034*/ 	.byte	0x00, 0xf5, 0x21, 0x00


	//----- nvinfo : EIATTR_SPARSE_MMA_MASK
	.align		4
.L_239:
        /*0038*/ 	.byte	0x03, 0x50
        /*003a*/ 	.short	0x0000


	//----- nvinfo : EIATTR_MAXREG_COUNT
	.align		4
        /*003c*/ 	.byte	0x03, 0x1b
        /*003e*/ 	.short	0x00ff


	//----- nvinfo : EIATTR_MERCURY_ISA_VERSION
	.align		4
        /*0040*/ 	.byte	0x03, 0x5f
        /*0042*/ 	.short	0x0101


	//----- nvinfo : EIATTR_VRC_CTA_INIT_COUNT
	.align		4
        /*0044*/ 	.byte	0x02, 0x4a
	.zero		1
	.zero		1


	//----- nvinfo : EIATTR_EXIT_INSTR_OFFSETS
	.align		4
        /*0048*/ 	.byte	0x04, 0x1c
        /*004a*/ 	.short	(.L_241 - .L_240)


	//   ....[0]....
.L_240:
        /*004c*/ 	.word	0x00000070


	//   ....[1]....
        /*0050*/ 	.word	0x00000100


	//----- nvinfo : EIATTR_CBANK_PARAM_SIZE
	.align		4
.L_241:
        /*0054*/ 	.byte	0x03, 0x19
        /*0056*/ 	.short	0x0014


	//----- nvinfo : EIATTR_PARAM_CBANK
	.align		4
        /*0058*/ 	.byte	0x04, 0x0a
        /*005a*/ 	.short	(.L_243 - .L_242)
	.align		4
.L_242:
        /*005c*/ 	.word	index@(.nv.constant0._Z8relu_f32PfS_i)
        /*0060*/ 	.short	0x0380
        /*0062*/ 	.short	0x0014


	//----- nvinfo : EIATTR_SW_WAR
	.align		4
.L_243:
        /*0064*/ 	.byte	0x04, 0x36
        /*0066*/ 	.short	(.L_245 - .L_244)
.L_244:
        /*0068*/ 	.word	0x00000008
.L_245:


//--------------------- .nv.info._Z13tanhDeriv_f32PfS_i --------------------------
	.section	.nv.info._Z13tanhDeriv_f32PfS_i,"",@"SHT_CUDA_INFO"
	.sectionflags	@""
	.align	4


	//----- nvinfo : EIATTR_CUDA_API_VERSION
	.align		4
        /*0000*/ 	.byte	0x04, 0x37
        /*0002*/ 	.short	(.L_247 - .L_246)
.L_246:
        /*0004*/ 	.word	0x00000082


	//----- nvinfo : EIATTR_KPARAM_INFO
	.align		4
.L_247:
        /*0008*/ 	.byte	0x04, 0x17
        /*000a*/ 	.short	(.L_249 - .L_248)
.L_248:
        /*000c*/ 	.word	0x00000000
        /*0010*/ 	.short	0x0002
        /*0012*/ 	.short	0x0010
        /*0014*/ 	.byte	0x00, 0xf0, 0x11, 0x00


	//----- nvinfo : EIATTR_KPARAM_INFO
	.align		4
.L_249:
        /*0018*/ 	.byte	0x04, 0x17
        /*001a*/ 	.short	(.L_251 - .L_250)
.L_250:
        /*001c*/ 	.word	0x00000000
        /*0020*/ 	.short	0x0001
        /*0022*/ 	.short	0x0008
        /*0024*/ 	.byte	0x00, 0xf5, 0x21, 0x00


	//----- nvinfo : EIATTR_KPARAM_INFO
	.align		4
.L_251:
        /*0028*/ 	.byte	0x04, 0x17
        /*002a*/ 	.short	(.L_253 - .L_252)
.L_252:
        /*002c*/ 	.word	0x00000000
        /*0030*/ 	.short	0x0000
        /*0032*/ 	.short	0x0000
        /*0034*/ 	.byte	0x00, 0xf5, 0x21, 0x00


	//----- nvinfo : EIATTR_SPARSE_MMA_MASK
	.align		4
.L_253:
        /*0038*/ 	.byte	0x03, 0x50
        /*003a*/ 	.short	0x0000


	//----- nvinfo : EIATTR_MAXREG_COUNT
	.align		4
        /*003c*/ 	.byte	0x03, 0x1b
        /*003e*/ 	.short	0x00ff


	//----- nvinfo : EIATTR_MERCURY_ISA_VERSION
	.align		4
        /*0040*/ 	.byte	0x03, 0x5f
        /*0042*/ 	.short	0x0101


	//----- nvinfo : EIATTR_VRC_CTA_INIT_COUNT
	.align		4
        /*0044*/ 	.byte	0x02, 0x4a
	.zero		1
	.zero		1


	//----- nvinfo : EIATTR_EXIT_INSTR_OFFSETS
	.align		4
        /*0048*/ 	.byte	0x04, 0x1c
        /*004a*/ 	.short	(.L_255 - .L_254)


	//   ....[0]....
.L_254:
        /*004c*/ 	.word	0x00000070


	//   ....[1]....
        /*0050*/ 	.word	0x00000260


	//----- nvinfo : EIATTR_CRS_STACK_SIZE
	.align		4
.L_255:
        /*0054*/ 	.byte	0x04, 0x1e
        /*0056*/ 	.short	(.L_257 - .L_256)
.L_256:
        /*0058*/ 	.word	0x00000000


	//----- nvinfo : EIATTR_CBANK_PARAM_SIZE
	.align		4
.L_257:
        /*005c*/ 	.byte	0x03, 0x19
        /*005e*/ 	.short	0x0014


	//----- nvinfo : EIATTR_PARAM_CBANK
	.align		4
        /*0060*/ 	.byte	0x04, 0x0a
        /*0062*/ 	.short	(.L_259 - .L_258)
	.align		4
.L_258:
        /*0064*/ 	.word	index@(.nv.constant0._Z13tanhDeriv_f32PfS_i)
        /*0068*/ 	.short	0x0380
        /*006a*/ 	.short	0x0014


	//----- nvinfo : EIATTR_SW_WAR
	.align		4
.L_259:
        /*006c*/ 	.byte	0x04, 0x36
        /*006e*/ 	.short	(.L_261 - .L_260)
.L_260:
        /*0070*/ 	.word	0x00000008
.L_261:


//--------------------- .nv.info._Z8tanh_f32PfS_i --------------------------
	.section	.nv.info._Z8tanh_f32PfS_i,"",@"SHT_CUDA_INFO"
	.sectionflags	@""
	.align	4


	//----- nvinfo : EIATTR_CUDA_API_VERSION
	.align		4
        /*0000*/ 	.byte	0x04, 0x37
        /*0002*/ 	.short	(.L_263 - .L_262)
.L_262:
        /*0004*/ 	.word	0x00000082


	//----- nvinfo : EIATTR_KPARAM_INFO
	.align		4
.L_263:
        /*0008*/ 	.byte	0x04, 0x17
        /*000a*/ 	.short	(.L_265 - .L_264)
.L_264:
        /*000c*/ 	.word	0x00000000
        /*0010*/ 	.short	0x0002
        /*0012*/ 	.short	0x0010
        /*0014*/ 	.byte	0x00, 0xf0, 0x11, 0x00


	//----- nvinfo : EIATTR_KPARAM_INFO
	.align		4
.L_265:
        /*0018*/ 	.byte	0x04, 0x17
        /*001a*/ 	.short	(.L_267 - .L_266)
.L_266:
        /*001c*/ 	.word	0x00000000
        /*0020*/ 	.short	0x0001
        /*0022*/ 	.short	0x0008
        /*0024*/ 	.byte	0x00, 0xf5, 0x21, 0x00


	//----- nvinfo : EIATTR_KPARAM_INFO
	.align		4
.L_267:
        /*0028*/ 	.byte	0x04, 0x17
        /*002a*/ 	.short	(.L_269 - .L_268)
.L_268:
        /*002c*/ 	.word	0x00000000
        /*0030*/ 	.short	0x0000
        /*0032*/ 	.short	0x0000
        /*0034*/ 	.byte	0x00, 0xf5, 0x21, 0x00


	//----- nvinfo : EIATTR_SPARSE_MMA_MASK
	.align		4
.L_269:
        /*0038*/ 	.byte	0x03, 0x50
        /*003a*/ 	.short	0x0000


	//----- nvinfo : EIATTR_MAXREG_COUNT
	.align		4
        /*003c*/ 	.byte	0x03, 0x1b
        /*003e*/ 	.short	0x00ff


	//----- nvinfo : EIATTR_MERCURY_ISA_VERSION
	.align		4
        /*0040*/ 	.byte	0x03, 0x5f
        /*0042*/ 	.short	0x0101


	//----- nvinfo : EIATTR_VRC_CTA_INIT_COUNT
	.align		4
        /*0044*/ 	.byte	0x02, 0x4a
	.zero		1
	.zero		1


	//----- nvinfo : EIATTR_EXIT_INSTR_OFFSETS
	.align		4
        /*0048*/ 	.byte	0x04, 0x1c
        /*004a*/ 	.short	(.L_271 - .L_270)


	//   ....[0]....
.L_270:
        /*004c*/ 	.word	0x00000070


	//   ....[1]....
        /*0050*/ 	.word	0x00000270


	//----- nvinfo : EIATTR_CRS_STACK_SIZE
	.align		4
.L_271:
        /*0054*/ 	.byte	0x04, 0x1e
        /*0056*/ 	.short	(.L_273 - .L_272)
.L_272:
        /*0058*/ 	.word	0x00000000


	//----- nvinfo : EIATTR_CBANK_PARAM_SIZE
	.align		4
.L_273:
        /*005c*/ 	.byte	0x03, 0x19
        /*005e*/ 	.short	0x0014


	//----- nvinfo : EIATTR_PARAM_CBANK
	.align		4
        /*0060*/ 	.byte	0x04, 0x0a
        /*0062*/ 	.short	(.L_275 - .L_274)
	.align		4
.L_274:
        /*0064*/ 	.word	index@(.nv.constant0._Z8tanh_f32PfS_i)
        /*0068*/ 	.short	0x0380
        /*006a*/ 	.short	0x0014


	//----- nvinfo : EIATTR_SW_WAR
	.align		4
.L_275:
        /*006c*/ 	.byte	0x04, 0x36
        /*006e*/ 	.short	(.L_277 - .L_276)
.L_276:
        /*0070*/ 	.word	0x00000008
.L_277:


//--------------------- .nv.info._Z16sigmoidDeriv_f32PfS_i --------------------------
	.section	.nv.info._Z16sigmoidDeriv_f32PfS_i,"",@"SHT_CUDA_INFO"
	.sectionflags	@""
	.align	4


	//----- nvinfo : EIATTR_CUDA_API_VERSION
	.align		4
        /*0000*/ 	.byte	0x04, 0x37
        /*0002*/ 	.short	(.L_279 - .L_278)
.L_278:
        /*0004*/ 	.word	0x00000082


	//----- nvinfo : EIATTR_KPARAM_INFO
	.align		4
.L_279:
        /*0008*/ 	.byte	0x04, 0x17
        /*000a*/ 	.short	(.L_281 - .L_280)
.L_280:
        /*000c*/ 	.word	0x00000000
        /*0010*/ 	.short	0x0002
        /*0012*/ 	.short	0x0010
        /*0014*/ 	.byte	0x00, 0xf0, 0x11, 0x00


	//----- nvinfo : EIATTR_KPARAM_INFO
	.align		4
.L_281:
        /*0018*/ 	.byte	0x04, 0x17
        /*001a*/ 	.short	(.L_283 - .L_282)
.L_282:
        /*001c*/ 	.word	0x00000000
        /*0020*/ 	.short	0x0001
        /*0022*/ 	.short	0x0008
        /*0024*/ 	.byte	0x00, 0xf5, 0x21, 0x00


	//----- nvinfo : EIATTR_KPARAM_INFO
	.align		4
.L_283:
        /*0028*/ 	.byte	0x04, 0x17
        /*002a*/ 	.short	(.L_285 - .L_284)
.L_284:
        /*002c*/ 	.word	0x00000000
        /*0030*/ 	.short	0x0000
        /*0032*/ 	.short	0x0000
        /*0034*/ 	.byte	0x00, 0xf5, 0x21, 0x00


	//----- nvinfo : EIATTR_SPARSE_MMA_MASK
	.align		4
.L_285:
        /*0038*/ 	.byte	0x03, 0x50
        /*003a*/ 	.short	0x0000


	//----- nvinfo : EIATTR_MAXREG_COUNT
	.align		4
        /*003c*/ 	.byte	0x03, 0x1b
        /*003e*/ 	.short	0x00ff


	//----- nvinfo : EIATTR_MERCURY_ISA_VERSION
	.align		4
        /*0040*/ 	.byte	0x03, 0x5f
        /*0042*/ 	.short	0x0101


	//----- nvinfo : EIATTR_VRC_CTA_INIT_COUNT
	.align		4
        /*0044*/ 	.byte	0x02, 0x4a
	.zero		1
	.zero		1


	//----- nvinfo : EIATTR_EXIT_INSTR_OFFSETS
	.align		4
        /*0048*/ 	.byte	0x04, 0x1c
        /*004a*/ 	.short	(.L_287 - .L_286)


	//   ....[0]....
.L_286:
        /*004c*/ 	.word	0x00000070


	//   ....[1]....
        /*0050*/ 	.word	0x00000220


	//----- nvinfo : EIATTR_CRS_STACK_SIZE
	.align		4
.L_287:
        /*0054*/ 	.byte	0x04, 0x1e
        /*0056*/ 	.short	(.L_289 - .L_288)
.L_288:
        /*0058*/ 	.word	0x00000000


	//----- nvinfo : EIATTR_CBANK_PARAM_SIZE
	.align		4
.L_289:
        /*005c*/ 	.byte	0x03, 0x19
        /*005e*/ 	.short	0x0014


	//----- nvinfo : EIATTR_PARAM_CBANK
	.align		4
        /*0060*/ 	.byte	0x04, 0x0a
        /*0062*/ 	.short	(.L_291 - .L_290)
	.align		4
.L_290:
        /*0064*/ 	.word	index@(.nv.constant0._Z16sigmoidDeriv_f32PfS_i)
        /*0068*/ 	.short	0x0380
        /*006a*/ 	.short	0x0014


	//----- nvinfo : EIATTR_SW_WAR
	.align		4
.L_291:
        /*006c*/ 	.byte	0x04, 0x36
        /*006e*/ 	.short	(.L_293 - .L_292)
.L_292:
        /*0070*/ 	.word	0x00000008
.L_293:


//--------------------- .nv.info._Z11sigmoid_f32PfS_i --------------------------
	.section	.nv.info._Z11sigmoid_f32PfS_i,"",@"SHT_CUDA_INFO"
	.sectionflags	@""
	.align	4


	//----- nvinfo : EIATTR_CUDA_API_VERSION
	.align		4
        /*0000*/ 	.byte	0x04, 0x37
        /*0002*/ 	.short	(.L_295 - .L_294)
.L_294:
        /*0004*/ 	.word	0x00000082


	//----- nvinfo : EIATTR_KPARAM_INFO
	.align		4
.L_295:
        /*0008*/ 	.byte	0x04, 0x17
        /*000a*/ 	.short	(.L_297 - .L_296)
.L_296:
        /*000c*/ 	.word	0x00000000
        /*0010*/ 	.short	0x0002
        /*0012*/ 	.short	0x0010
        /*0014*/ 	.byte	0x00, 0xf0, 0x11, 0x00


	//----- nvinfo : EIATTR_KPARAM_INFO
	.align		4
.L_297:
        /*0018*/ 	.byte	0x04, 0x17
        /*001a*/ 	.short	(.L_299 - .L_298)
.L_298:
        /*001c*/ 	.word	0x00000000
        /*0020*/ 	.short	0x0001
        /*0022*/ 	.short	0x0008
        /*0024*/ 	.byte	0x00, 0xf5, 0x21, 0x00


	//----- nvinfo : EIATTR_KPARAM_INFO
	.align		4
.L_299:
        /*0028*/ 	.byte	0x04, 0x17
        /*002a*/ 	.short	(.L_301 - .L_300)
.L_300:
        /*002c*/ 	.word	0x00000000
        /*0030*/ 	.short	0x0000
        /*0032*/ 	.short	0x0000
        /*0034*/ 	.byte	0x00, 0xf5, 0x21, 0x00


	//----- nvinfo : EIATTR_SPARSE_MMA_MASK
	.align		4
.L_301:
        /*0038*/ 	.byte	0x03, 0x50
        /*003a*/ 	.short	0x0000


	//----- nvinfo : EIATTR_MAXREG_COUNT
	.align		4
        /*003c*/ 	.byte	0x03, 0x1b
        /*003e*/ 	.short	0x00ff


	//----- nvinfo : EIATTR_MERCURY_ISA_VERSION
	.align		4
        /*0040*/ 	.byte	0x03, 0x5f
        /*0042*/ 	.short	0x0101


	//----- nvinfo : EIATTR_VRC_CTA_INIT_COUNT
	.align		4
        /*0044*/ 	.byte	0x02, 0x4a
	.zero		1
	.zero		1


	//----- nvinfo : EIATTR_EXIT_INSTR_OFFSETS
	.align		4
        /*0048*/ 	.byte	0x04, 0x1c
        /*004a*/ 	.short	(.L_303 - .L_302)


	//   ....[0]....
.L_302:
        /*004c*/ 	.word	0x00000070


	//   ....[1]....
        /*0050*/ 	.word	0x00000290


	//----- nvinfo : EIATTR_CRS_STACK_SIZE
	.align		4
.L_303:
        /*0054*/ 	.byte	0x04, 0x1e
        /*0056*/ 	.short	(.L_305 - .L_304)
.L_304:
        /*0058*/ 	.word	0x00000000


	//----- nvinfo : EIATTR_CBANK_PARAM_SIZE
	.align		4
.L_305:
        /*005c*/ 	.byte	0x03, 0x19
        /*005e*/ 	.short	0x0014


	//----- nvinfo : EIATTR_PARAM_CBANK
	.align		4
        /*0060*/ 	.byte	0x04, 0x0a
        /*0062*/ 	.short	(.L_307 - .L_306)
	.align		4
.L_306:
        /*0064*/ 	.word	index@(.nv.constant0._Z11sigmoid_f32PfS_i)
        /*0068*/ 	.short	0x0380
        /*006a*/ 	.short	0x0014


	//----- nvinfo : EIATTR_SW_WAR
	.align		4
.L_307:
        /*006c*/ 	.byte	0x04, 0x36
        /*006e*/ 	.short	(.L_309 - .L_308)
.L_308:
        /*0070*/ 	.word	0x00000008
.L_309:


//--------------------- .nv.info._Z13x_avpb_py_f32PffS_fS_i --------------------------
	.section	.nv.info._Z13x_avpb_py_f32PffS_fS_i,"",@"SHT_CUDA_INFO"
	.sectionflags	@""
	.align	4


	//----- nvinfo : EIATTR_CUDA_API_VERSION
	.align		4
        /*0000*/ 	.byte	0x04, 0x37
        /*0002*/ 	.short	(.L_311 - .L_310)
.L_310:
        /*0004*/ 	.word	0x00000082


	//----- nvinfo : EIATTR_KPARAM_INFO
	.align		4
.L_311:
        /*0008*/ 	.byte	0x04, 0x17
        /*000a*/ 	.short	(.L_313 - .L_312)
.L_312:
        /*000c*/ 	.word	0x00000000
        /*0010*/ 	.short	0x0005
        /*0012*/ 	.short	0x0028
        /*0014*/ 	.byte	0x00, 0xf0, 0x11, 0x00


	//----- nvinfo : EIATTR_KPARAM_INFO
	.align		4
.L_313:
        /*0018*/ 	.byte	0x04, 0x17
        /*001a*/ 	.short	(.L_315 - .L_314)
.L_314:
        /*001c*/ 	.word	0x00000000
        /*0020*/ 	.short	0x0004
        /*0022*/ 	.short	0x0020
        /*0024*/ 	.byte	0x00, 0xf5, 0x21, 0x00


	//----- nvinfo : EIATTR_KPARAM_INFO
	.align		4
.L_315:
        /*0028*/ 	.byte	0x04, 0x17
        /*002a*/ 	.short	(.L_317 - .L_316)
.L_316:
        /*002c*/ 	.word	0x00000000
        /*0030*/ 	.short	0x0003
        /*0032*/ 	.short	0x0018
        /*0034*/ 	.byte	0x00, 0xf0, 0x11, 0x00


	//----- nvinfo : EIATTR_KPARAM_INFO
	.align		4
.L_317:
        /*0038*/ 	.byte	0x04, 0x17
        /*003a*/ 	.short	(.L_319 - .L_318)
.L_318:
        /*003c*/ 	.word	0x00000000
        /*0040*/ 	.short	0x0002
        /*0042*/ 	.short	0x0010
        /*0044*/ 	.byte	0x00, 0xf5, 0x21, 0x00


	//----- nvinfo : EIATTR_KPARAM_INFO
	.align		4
.L_319:
        /*0048*/ 	.byte	0x04, 0x17
        /*004a*/ 	.short	(.L_321 - .L_320)
.L_320:
        /*004c*/ 	.word	0x00000000
        /*0050*/ 	.short	0x0001
        /*0052*/ 	.short	0x0008
        /*0054*/ 	.byte	0x00, 0xf0, 0x11, 0x00


	//----- nvinfo : EIATTR_KPARAM_INFO
	.align		4
.L_321:
        /*0058*/ 	.byte	0x04, 0x17
        /*005a*/ 	.short	(.L_323 - .L_322)
.L_322:
        /*005c*/ 	.word	0x00000000
        /*0060*/ 	.short	0x0000
        /*0062*/ 	.short	0x0000
        /*0064*/ 	.byte	0x00, 0xf5, 0x21, 0x00


	//----- nvinfo : EIATTR_SPARSE_MMA_MASK
	.align		4
.L_323:
        /*0068*/ 	.byte	0x03, 0x50
        /*006a*/ 	.short	0x0000


	//----- nvinfo : EIATTR_MAXREG_COUNT
	.align		4
        /*006c*/ 	.byte	0x03, 0x1b
        /*006e*/ 	.short	0x00ff


	//----- nvinfo : EIATTR_MERCURY_ISA_VERSION
	.align		4
        /*0070*/ 	.byte	0x03, 0x5f
        /*0072*/ 	.short	0x0101


	//----- nvinfo : EIATTR_VRC_CTA_INIT_COUNT
	.align		4
        /*0074*/ 	.byte	0x02, 0x4a
	.zero		1
	.zero		1


	//----- nvinfo : EIATTR_EXIT_INSTR_OFFSETS
	.align		4
        /*0078*/ 	.byte	0x04, 0x1c
        /*007a*/ 	.short	(.L_325 - .L_324)


	//   ....[0]....
.L_324:
        /*007c*/ 	.word	0x00000070


	//   ....[1]....
        /*0080*/ 	.word	0x00000170


	//----- nvinfo : EIATTR_CBANK_PARAM_SIZE
	.align		4
.L_325:
        /*0084*/ 	.byte	0x03, 0x19
        /*0086*/ 	.short	0x002c


	//----- nvinfo : EIATTR_PARAM_CBANK
	.align		4
        /*0088*/ 	.byte	0x04, 0x0a
        /*008a*/ 	.short	(.L_327 - .L_326)
	.align		4
.L_326:
        /*008c*/ 	.word	index@(.nv.constant0._Z13x_avpb_py_f32PffS_fS_i)
        /*0090*/ 	.short	0x0380
        /*0092*/ 	.short	0x002c


	//----- nvinfo : EIATTR_SW_WAR
	.align		4
.L_327:
        /*0094*/ 	.byte	0x04, 0x36
        /*0096*/ 	.short	(.L_329 - .L_328)
.L_328:
        /*0098*/ 	.word	0x00000008
.L_329:


//--------------------- .nv.info._Z13x_avpb_py_i32PiiS_iS_i --------------------------
	.section	.nv.info._Z13x_avpb_py_i32PiiS_iS_i,"",@"SHT_CUDA_INFO"
	.sectionflags	@""
	.align	4


	//----- nvinfo : EIATTR_CUDA_API_VERSION
	.align		4
        /*0000*/ 	.byte	0x04, 0x37
        /*0002*/ 	.short	(.L_331 - .L_330)
.L_330:
        /*0004*/ 	.word	0x00000082


	//----- nvinfo : EIATTR_KPARAM_INFO
	.align		4
.L_331:
        /*0008*/ 	.byte	0x04, 0x17
        /*000a*/ 	.short	(.L_333 - .L_332)
.L_332:
        /*000c*/ 	.word	0x00000000
        /*0010*/ 	.short	0x0005
        /*0012*/ 	.short	0x0028
        /*0014*/ 	.byte	0x00, 0xf0, 0x11, 0x00


	//----- nvinfo : EIATTR_KPARAM_INFO
	.align		4
.L_333:
        /*0018*/ 	.byte	0x04, 0x17
        /*001a*/ 	.short	(.L_335 - .L_334)
.L_334:
        /*001c*/ 	.word	0x00000000
        /*0020*/ 	.short	0x0004
        /*0022*/ 	.short	0x0020
        /*0024*/ 	.byte	0x00, 0xf5, 0x21, 0x00


	//----- nvinfo : EIATTR_KPARAM_INFO
	.align		4
.L_335:
        /*0028*/ 	.byte	0x04, 0x17
        /*002a*/ 	.short	(.L_337 - .L_336)
.L_336:
        /*002c*/ 	.word	0x00000000
        /*0030*/ 	.short	0x0003
        /*0032*/ 	.short	0x0018
        /*0034*/ 	.byte	0x00, 0xf0, 0x11, 0x00


	//----- nvinfo : EIATTR_KPARAM_INFO
	.align		4
.L_337:
        /*0038*/ 	.byte	0x04, 0x17
        /*003a*/ 	.short	(.L_339 - .L_338)
.L_338:
        /*003c*/ 	.word	0x00000000
        /*0040*/ 	.short	0x0002
        /*0042*/ 	.short	0x0010
        /*0044*/ 	.byte	0x00, 0xf5, 0x21, 0x00


	//----- nvinfo : EIATTR_KPARAM_INFO
	.align		4
.L_339:
        /*0048*/ 	.byte	0x04, 0x17
        /*004a*/ 	.short	(.L_341 - .L_340)
.L_340:
        /*004c*/ 	.word	0x00000000
        /*0050*/ 	.short	0x0001
        /*0052*/ 	.short	0x0008
        /*0054*/ 	.byte	0x00, 0xf0, 0x11, 0x00


	//----- nvinfo : EIATTR_KPARAM_INFO
	.align		4
.L_341:
        /*0058*/ 	.byte	0x04, 0x17
        /*005a*/ 	.short	(.L_343 - .L_342)
.L_342:
        /*005c*/ 	.word	0x00000000
        /*0060*/ 	.short	0x0000
        /*0062*/ 	.short	0x0000
        /*0064*/ 	.byte	0x00, 0xf5, 0x21, 0x00


	//----- nvinfo : EIATTR_SPARSE_MMA_MASK
	.align		4
.L_343:
        /*0068*/ 	.byte	0x03, 0x50
        /*006a*/ 	.short	0x0000


	//----- nvinfo : EIATTR_MAXREG_COUNT
	.align		4
        /*006c*/ 	.byte	0x03, 0x1b
        /*006e*/ 	.short	0x00ff


	//----- nvinfo : EIATTR_MERCURY_ISA_VERSION
	.align		4
        /*0070*/ 	.byte	0x03, 0x5f
        /*0072*/ 	.short	0x0101


	//----- nvinfo : EIATTR_VRC_CTA_INIT_COUNT
	.align		4
        /*0074*/ 	.byte	0x02, 0x4a
	.zero		1
	.zero		1


	//----- nvinfo : EIATTR_EXIT_INSTR_OFFSETS
	.align		4
        /*0078*/ 	.byte	0x04, 0x1c
        /*007a*/ 	.short	(.L_345 - .L_344)


	//   ....[0]....
.L_344:
        /*007c*/ 	.word	0x00000070


	//   ....[1]....
        /*0080*/ 	.word	0x00000170


	//----- nvinfo : EIATTR_CBANK_PARAM_SIZE
	.align		4
.L_345:
        /*0084*/ 	.byte	0x03, 0x19
        /*0086*/ 	.short	0x002c


	//----- nvinfo : EIATTR_PARAM_CBANK
	.align		4
        /*0088*/ 	.byte	0x04, 0x0a
        /*008a*/ 	.short	(.L_347 - .L_346)
	.align		4
.L_346:
        /*008c*/ 	.word	index@(.nv.constant0._Z13x_avpb_py_i32PiiS_iS_i)
        /*0090*/ 	.short	0x0380
        /*0092*/ 	.short	0x002c


	//----- nvinfo : EIATTR_SW_WAR
	.align		4
.L_347:
        /*0094*/ 	.byte	0x04, 0x36
        /*0096*/ 	.short	(.L_349 - .L_348)
.L_348:
        /*0098*/ 	.word	0x00000008
.L_349:


//--------------------- .nv.info._Z8xvpy_f32PfS_S_i --------------------------
	.section	.nv.info._Z8xvpy_f32PfS_S_i,"",@"SHT_CUDA_INFO"
	.sectionflags	@""
	.align	4


	//----- nvinfo : EIATTR_CUDA_API_VERSION
	.align		4
        /*0000*/ 	.byte	0x04, 0x37
        /*0002*/ 	.short	(.L_351 - .L_350)
.L_350:
        /*0004*/ 	.word	0x00000082


	//----- nvinfo : EIATTR_KPARAM_INFO
	.align		4
.L_351:
        /*0008*/ 	.byte	0x04, 0x17
        /*000a*/ 	.short	(.L_353 - .L_352)
.L_352:
        /*000c*/ 	.word	0x00000000
        /*0010*/ 	.short	0x0003
        /*0012*/ 	.short	0x0018
        /*0014*/ 	.byte	0x00, 0xf0, 0x11, 0x00


	//----- nvinfo : EIATTR_KPARAM_INFO
	.align		4
.L_353:
        /*0018*/ 	.byte	0x04, 0x17
        /*001a*/ 	.short	(.L_355 - .L_354)
.L_354:
        /*001c*/ 	.word	0x00000000
        /*0020*/ 	.short	0x0002
        /*0022*/ 	.short	0x0010
        /*0024*/ 	.byte	0x00, 0xf5, 0x21, 0x00


	//----- nvinfo : EIATTR_KPARAM_INFO
	.align		4
.L_355:
        /*0028*/ 	.byte	0x04, 0x17
        /*002a*/ 	.short	(.L_357 - .L_356)
.L_356:
        /*002c*/ 	.word	0x00000000
        /*0030*/ 	.short	0x0001
        /*0032*/ 	.short	0x0008
        /*0034*/ 	.byte	0x00, 0xf5, 0x21, 0x00


	//----- nvinfo : EIATTR_KPARAM_INFO
	.align		4
.L_357:
        /*0038*/ 	.byte	0x04, 0x17
        /*003a*/ 	.short	(.L_359 - .L_358)
.L_358:
        /*003c*/ 	.word	0x00000000
        /*0040*/ 	.short	0x0000
        /*0042*/ 	.short	0x0000
        /*0044*/ 	.byte	0x00, 0xf5, 0x21, 0x00


	//----- nvinfo : EIATTR_SPARSE_MMA_MASK
	.align		4
.L_359:
        /*0048*/ 	.byte	0x03, 0x50
        /*004a*/ 	.short	0x0000


	//----- nvinfo : EIATTR_MAXREG_COUNT
	.align		4
        /*004c*/ 	.byte	0x03, 0x1b
        /*004e*/ 	.short	0x00ff


	//----- nvinfo : EIATTR_MERCURY_ISA_VERSION
	.align		4
        /*0050*/ 	.byte	0x03, 0x5f
        /*0052*/ 	.short	0x0101


	//----- nvinfo : EIATTR_VRC_CTA_INIT_COUNT
	.align		4
        /*0054*/ 	.byte	0x02, 0x4a
	.zero		1
	.zero		1


	//----- nvinfo : EIATTR_EXIT_INSTR_OFFSETS
	.align		4
        /*0058*/ 	.byte	0x04, 0x1c
        /*005a*/ 	.short	(.L_361 - .L_360)


	//   ....[0]....
.L_360:
        /*005c*/ 	.word	0x00000070


	//   ....[1]....
        /*0060*/ 	.word	0x00000140


	//----- nvinfo : EIATTR_CBANK_PARAM_SIZE
	.align		4
.L_361:
        /*0064*/ 	.byte	0x03, 0x19
        /*0066*/ 	.short	0x001c


	//----- nvinfo : EIATTR_PARAM_CBANK
	.align		4
        /*0068*/ 	.byte	0x04, 0x0a
        /*006a*/ 	.short	(.L_363 - .L_362)
	.align		4
.L_362:
        /*006c*/ 	.word	index@(.nv.constant0._Z8xvpy_f32PfS_S_i)
        /*0070*/ 	.short	0x0380
        /*0072*/ 	.short	0x001c


	//----- nvinfo : EIATTR_SW_WAR
	.align		4
.L_363:
        /*0074*/ 	.byte	0x04, 0x36
        /*0076*/ 	.short	(.L_365 - .L_364)
.L_364:
        /*0078*/ 	.word	0x00000008
.L_365:


//--------------------- .nv.info._Z8xvpy_i32PiS_S_i --------------------------
	.section	.nv.info._Z8xvpy_i32PiS_S_i,"",@"SHT_CUDA_INFO"
	.sectionflags	@""
	.align	4


	//----- nvinfo : EIATTR_CUDA_API_VERSION
	.align		4
        /*0000*/ 	.byte	0x04, 0x37
        /*0002*/ 	.short	(.L_367 - .L_366)
.L_366:
        /*0004*/ 	.word	0x00000082


	//----- nvinfo : EIATTR_KPARAM_INFO
	.align		4
.L_367:
        /*0008*/ 	.byte	0x04, 0x17
        /*000a*/ 	.short	(.L_369 - .L_368)
.L_368:
        /*000c*/ 	.word	0x00000000
        /*0010*/ 	.short	0x0003
        /*0012*/ 	.short	0x0018
        /*0014*/ 	.byte	0x00, 0xf0, 0x11, 0x00


	//----- nvinfo : EIATTR_KPARAM_INFO
	.align		4
.L_369:
        /*0018*/ 	.byte	0x04, 0x17
        /*001a*/ 	.short	(.L_371 - .L_370)
.L_370:
        /*001c*/ 	.word	0x00000000
        /*0020*/ 	.short	0x0002
        /*0022*/ 	.short	0x0010
        /*0024*/ 	.byte	0x00, 0xf5, 0x21, 0x00


	//----- nvinfo : EIATTR_KPARAM_INFO
	.align		4
.L_371:
        /*0028*/ 	.byte	0x04, 0x17
        /*002a*/ 	.short	(.L_373 - .L_372)
.L_372:
        /*002c*/ 	.word	0x00000000
        /*0030*/ 	.short	0x0001
        /*0032*/ 	.short	0x0008
        /*0034*/ 	.byte	0x00, 0xf5, 0x21, 0x00


	//----- nvinfo : EIATTR_KPARAM_INFO
	.align		4
.L_373:
        /*0038*/ 	.byte	0x04, 0x17
        /*003a*/ 	.short	(.L_375 - .L_374)
.L_374:
        /*003c*/ 	.word	0x00000000
        /*0040*/ 	.short	0x0000
        /*0042*/ 	.short	0x0000
        /*0044*/ 	.byte	0x00, 0xf5, 0x21, 0x00


	//----- nvinfo : EIATTR_SPARSE_MMA_MASK
	.align		4
.L_375:
        /*0048*/ 	.byte	0x03, 0x50
        /*004a*/ 	.short	0x0000


	//----- nvinfo : EIATTR_MAXREG_COUNT
	.align		4
        /*004c*/ 	.byte	0x03, 0x1b
        /*004e*/ 	.short	0x00ff


	//----- nvinfo : EIATTR_MERCURY_ISA_VERSION
	.align		4
        /*0050*/ 	.byte	0x03, 0x5f
        /*0052*/ 	.short	0x0101


	//----- nvinfo : EIATTR_VRC_CTA_INIT_COUNT
	.align		4
        /*0054*/ 	.byte	0x02, 0x4a
	.zero		1
	.zero		1


	//----- nvinfo : EIATTR_EXIT_INSTR_OFFSETS
	.align		4
        /*0058*/ 	.byte	0x04, 0x1c
        /*005a*/ 	.short	(.L_377 - .L_376)


	//   ....[0]....
.L_376:
        /*005c*/ 	.word	0x00000070


	//   ....[1]....
        /*0060*/ 	.word	0x00000140


	//----- nvinfo : EIATTR_CBANK_PARAM_SIZE
	.align		4
.L_377:
        /*0064*/ 	.byte	0x03, 0x19
        /*0066*/ 	.short	0x001c


	//----- nvinfo : EIATTR_PARAM_CBANK
	.align		4
        /*0068*/ 	.byte	0x04, 0x0a
        /*006a*/ 	.short	(.L_379 - .L_378)
	.align		4
.L_378:
        /*006c*/ 	.word	index@(.nv.constant0._Z8xvpy_i32PiS_S_i)
        /*0070*/ 	.short	0x0380
        /*0072*/ 	.short	0x001c


	//----- nvinfo : EIATTR_SW_WAR
	.align		4
.L_379:
        /*0074*/ 	.byte	0x04, 0x36
        /*0076*/ 	.short	(.L_381 - .L_380)
.L_380:
        /*0078*/ 	.word	0x00000008
.L_381:


//--------------------- .nv.info._Z10axpb_y_f32fPffS_i --------------------------
	.section	.nv.info._Z10axpb_y_f32fPffS_i,"",@"SHT_CUDA_INFO"
	.sectionflags	@""
	.align	4


	//----- nvinfo : EIATTR_CUDA_API_VERSION
	.align		4
        /*0000*/ 	.byte	0x04, 0x37
        /*0002*/ 	.short	(.L_383 - .L_382)
.L_382:
        /*0004*/ 	.word	0x00000082


	//----- nvinfo : EIATTR_KPARAM_INFO
	.align		4
.L_383:
        /*0008*/ 	.byte	0x04, 0x17
        /*000a*/ 	.short	(.L_385 - .L_384)
.L_384:
        /*000c*/ 	.word	0x00000000
        /*0010*/ 	.short	0x0004
        /*0012*/ 	.short	0x0020
        /*0014*/ 	.byte	0x00, 0xf0, 0x11, 0x00


	//----- nvinfo : EIATTR_KPARAM_INFO
	.align		4
.L_385:
        /*0018*/ 	.byte	0x04, 0x17
        /*001a*/ 	.short	(.L_387 - .L_386)
.L_386:
        /*001c*/ 	.word	0x00000000
        /*0020*/ 	.short	0x0003
        /*0022*/ 	.short	0x0018
        /*0024*/ 	.byte	0x00, 0xf5, 0x21, 0x00


	//----- nvinfo : EIATTR_KPARAM_INFO
	.align		4
.L_387:
        /*0028*/ 	.byte	0x04, 0x17
        /*002a*/ 	.short	(.L_389 - .L_388)
.L_388:
        /*002c*/ 	.word	0x00000000
        /*0030*/ 	.short	0x0002
        /*0032*/ 	.short	0x0010
        /*0034*/ 	.byte	0x00, 0xf0, 0x11, 0x00


	//----- nvinfo : EIATTR_KPARAM_INFO
	.align		4
.L_389:
        /*0038*/ 	.byte	0x04, 0x17
        /*003a*/ 	.short	(.L_391 - .L_390)
.L_390:
        /*003c*/ 	.word	0x00000000
        /*0040*/ 	.short	0x0001
        /*0042*/ 	.short	0x0008
        /*0044*/ 	.byte	0x00, 0xf5, 0x21, 0x00


	//----- nvinfo : EIATTR_KPARAM_INFO
	.align		4
.L_391:
        /*0048*/ 	.byte	0x04, 0x17
        /*004a*/ 	.short	(.L_393 - .L_392)
.L_392:
        /*004c*/ 	.word	0x00000000
        /*0050*/ 	.short	0x0000
        /*0052*/ 	.short	0x0000
        /*0054*/ 	.byte	0x00, 0xf0, 0x11, 0x00


	//----- nvinfo : EIATTR_SPARSE_MMA_MASK
	.align		4
.L_393:
        /*0058*/ 	.byte	0x03, 0x50
        /*005a*/ 	.short	0x0000


	//----- nvinfo : EIATTR_MAXREG_COUNT
	.align		4
        /*005c*/ 	.byte	0x03, 0x1b
        /*005e*/ 	.short	0x00ff


	//----- nvinfo : EIATTR_MERCURY_ISA_VERSION
	.align		4
        /*0060*/ 	.byte	0x03, 0x5f
        /*0062*/ 	.short	0x0101


	//----- nvinfo : EIATTR_VRC_CTA_INIT_COUNT
	.align		4
        /*0064*/ 	.byte	0x02, 0x4a
	.zero		1
	.zero		1


	//----- nvinfo : EIATTR_EXIT_INSTR_OFFSETS
	.align		4
        /*0068*/ 	.byte	0x04, 0x1c
        /*006a*/ 	.short	(.L_395 - .L_394)


	//   ....[0]....
.L_394:
        /*006c*/ 	.word	0x00000070


	//   ....[1]....
        /*0070*/ 	.word	0x00000140


	//----- nvinfo : EIATTR_CBANK_PARAM_SIZE
	.align		4
.L_395:
        /*0074*/ 	.byte	0x03, 0x19
        /*0076*/ 	.short	0x0024


	//----- nvinfo : EIATTR_PARAM_CBANK
	.align		4
        /*0078*/ 	.byte	0x04, 0x0a
        /*007a*/ 	.short	(.L_397 - .L_396)
	.align		4
.L_396:
        /*007c*/ 	.word	index@(.nv.constant0._Z10axpb_y_f32fPffS_i)
        /*0080*/ 	.short	0x0380
        /*0082*/ 	.short	0x0024


	//----- nvinfo : EIATTR_SW_WAR
	.align		4
.L_397:
        /*0084*/ 	.byte	0x04, 0x36
        /*0086*/ 	.short	(.L_399 - .L_398)
.L_398:
        /*0088*/ 	.word	0x00000008
.L_399:


//--------------------- .nv.info._Z10axpb_y_i32iPiiS_i --------------------------
	.section	.nv.info._Z10axpb_y_i32iPiiS_i,"",@"SHT_CUDA_INFO"
	.sectionflags	@""
	.align	4


	//----- nvinfo : EIATTR_CUDA_API_VERSION
	.align		4
        /*0000*/ 	.byte	0x04, 0x37
        /*0002*/ 	.short	(.L_401 - .L_400)
.L_400:
        /*0004*/ 	.word	0x00000082


	//----- nvinfo : EIATTR_KPARAM_INFO
	.align		4
.L_401:
        /*0008*/ 	.byte	0x04, 0x17
        /*000a*/ 	.short	(.L_403 - .L_402)
.L_402:
        /*000c*/ 	.word	0x00000000
        /*0010*/ 	.short	0x0004
        /*0012*/ 	.short	0x0020
        /*0014*/ 	.byte	0x00, 0xf0, 0x11, 0x00


	//----- nvinfo : EIATTR_KPARAM_INFO
	.align		4
.L_403:
        /*0018*/ 	.byte	0x04, 0x17
        /*001a*/ 	.short	(.L_405 - .L_404)
.L_404:
        /*001c*/ 	.word	0x00000000
        /*0020*/ 	.short	0x0003
        /*0022*/ 	.short	0x0018
        /*0024*/ 	.byte	0x00, 0xf5, 0x21, 0x00


	//----- nvinfo : EIATTR_KPARAM_INFO
	.align		4
.L_405:
        /*0028*/ 	.byte	0x04, 0x17
        /*002a*/ 	.short	(.L_407 - .L_406)
.L_406:
        /*002c*/ 	.word	0x00000000
        /*0030*/ 	.short	0x0002
        /*0032*/ 	.short	0x0010
        /*0034*/ 	.byte	0x00, 0xf0, 0x11, 0x00


	//----- nvinfo : EIATTR_KPARAM_INFO
	.align		4
.L_407:
        /*0038*/ 	.byte	0x04, 0x17
        /*003a*/ 	.short	(.L_409 - .L_408)
.L_408:
        /*003c*/ 	.word	0x00000000
        /*0040*/ 	.short	0x0001
        /*0042*/ 	.short	0x0008
        /*0044*/ 	.byte	0x00, 0xf5, 0x21, 0x00


	//----- nvinfo : EIATTR_KPARAM_INFO
	.align		4
.L_409:
        /*0048*/ 	.byte	0x04, 0x17
        /*004a*/ 	.short	(.L_411 - .L_410)
.L_410:
        /*004c*/ 	.word	0x00000000
        /*0050*/ 	.short	0x0000
        /*0052*/ 	.short	0x0000
        /*0054*/ 	.byte	0x00, 0xf0, 0x11, 0x00


	//----- nvinfo : EIATTR_SPARSE_MMA_MASK
	.align		4
.L_411:
        /*0058*/ 	.byte	0x03, 0x50
        /*005a*/ 	.short	0x0000


	//----- nvinfo : EIATTR_MAXREG_COUNT
	.align		4
        /*005c*/ 	.byte	0x03, 0x1b
        /*005e*/ 	.short	0x00ff


	//----- nvinfo : EIATTR_MERCURY_ISA_VERSION
	.align		4
        /*0060*/ 	.byte	0x03, 0x5f
        /*0062*/ 	.short	0x0101


	//----- nvinfo : EIATTR_VRC_CTA_INIT_COUNT
	.align		4
        /*0064*/ 	.byte	0x02, 0x4a
	.zero		1
	.zero		1


	//----- nvinfo : EIATTR_EXIT_INSTR_OFFSETS
	.align		4
        /*0068*/ 	.byte	0x04, 0x1c
        /*006a*/ 	.short	(.L_413 - .L_412)


	//   ....[0]....
.L_412:
        /*006c*/ 	.word	0x00000070


	//   ....[1]....
        /*0070*/ 	.word	0x00000140


	//----- nvinfo : EIATTR_CBANK_PARAM_SIZE
	.align		4
.L_413:
        /*0074*/ 	.byte	0x03, 0x19
        /*0076*/ 	.short	0x0024


	//----- nvinfo : EIATTR_PARAM_CBANK
	.align		4
        /*0078*/ 	.byte	0x04, 0x0a
        /*007a*/ 	.short	(.L_415 - .L_414)
	.align		4
.L_414:
        /*007c*/ 	.word	index@(.nv.constant0._Z10axpb_y_i32iPiiS_i)
        /*0080*/ 	.short	0x0380
        /*0082*/ 	.short	0x0024


	//----- nvinfo : EIATTR_SW_WAR
	.align		4
.L_415:
        /*0084*/ 	.byte	0x04, 0x36
        /*0086*/ 	.short	(.L_417 - .L_416)
.L_416:
        /*0088*/ 	.word	0x00000008
.L_417:


//--------------------- .nv.info._Z8aypb_f32fPffi --------------------------
	.section	.nv.info._Z8aypb_f32fPffi,"",@"SHT_CUDA_INFO"
	.sectionflags	@""
	.align	4


	//----- nvinfo : EIATTR_CUDA_API_VERSION
	.align		4
        /*0000*/ 	.byte	0x04, 0x37
        /*0002*/ 	.short	(.L_419 - .L_418)
.L_418:
        /*0004*/ 	.word	0x00000082


	//----- nvinfo : EIATTR_KPARAM_INFO
	.align		4
.L_419:
        /*0008*/ 	.byte	0x04, 0x17
        /*000a*/ 	.short	(.L_421 - .L_420)
.L_420:
        /*000c*/ 	.word	0x00000000
        /*0010*/ 	.short	0x0003
        /*0012*/ 	.short	0x0014
        /*0014*/ 	.byte	0x00, 0xf0, 0x11, 0x00


	//----- nvinfo : EIATTR_KPARAM_INFO
	.align		4
.L_421:
        /*0018*/ 	.byte	0x04, 0x17
        /*001a*/ 	.short	(.L_423 - .L_422)
.L_422:
        /*001c*/ 	.word	0x00000000
        /*0020*/ 	.short	0x0002
        /*0022*/ 	.short	0x0010
        /*0024*/ 	.byte	0x00, 0xf0, 0x11, 0x00


	//----- nvinfo : EIATTR_KPARAM_INFO
	.align		4
.L_423:
        /*0028*/ 	.byte	0x04, 0x17
        /*002a*/ 	.short	(.L_425 - .L_424)
.L_424:
        /*002c*/ 	.word	0x00000000
        /*0030*/ 	.short	0x0001
        /*0032*/ 	.short	0x0008
        /*0034*/ 	.byte	0x00, 0xf5, 0x21, 0x00


	//----- nvinfo : EIATTR_KPARAM_INFO
	.align		4
.L_425:
        /*0038*/ 	.byte	0x04, 0x17
        /*003a*/ 	.short	(.L_427 - .L_426)
.L_426:
        /*003c*/ 	.word	0x00000000
        /*0040*/ 	.short	0x0000
        /*0042*/ 	.short	0x0000
        /*0044*/ 	.byte	0x00, 0xf0, 0x11, 0x00


	//----- nvinfo : EIATTR_SPARSE_MMA_MASK
	.align		4
.L_427:
        /*0048*/ 	.byte	0x03, 0x50
        /*004a*/ 	.short	0x0000


	//----- nvinfo : EIATTR_MAXREG_COUNT
	.align		4
        /*004c*/ 	.byte	0x03, 0x1b
        /*004e*/ 	.short	0x00ff


	//----- nvinfo : EIATTR_MERCURY_ISA_VERSION
	.align		4
        /*0050*/ 	.byte	0x03, 0x5f
        /*0052*/ 	.short	0x0101


	//----- nvinfo : EIATTR_VRC_CTA_INIT_COUNT
	.align		4
        /*0054*/ 	.byte	0x02, 0x4a
	.zero		1
	.zero		1


	//----- nvinfo : EIATTR_EXIT_INSTR_OFFSETS
	.align		4
        /*0058*/ 	.byte	0x04, 0x1c
        /*005a*/ 	.short	(.L_429 - .L_428)


	//   ....[0]....
.L_428:
        /*005c*/ 	.word	0x00000070


	//   ....[1]....
        /*0060*/ 	.word	0x00000100


	//----- nvinfo : EIATTR_CBANK_PARAM_SIZE
	.align		4
.L_429:
        /*0064*/ 	.byte	0x03, 0x19
        /*0066*/ 	.short	0x0018


	//----- nvinfo : EIATTR_PARAM_CBANK
	.align		4
        /*0068*/ 	.byte	0x04, 0x0a
        /*006a*/ 	.short	(.L_431 - .L_430)
	.align		4
.L_430:
        /*006c*/ 	.word	index@(.nv.constant0._Z8aypb_f32fPffi)
        /*0070*/ 	.short	0x0380
        /*0072*/ 	.short	0x0018


	//----- nvinfo : EIATTR_SW_WAR
	.align		4
.L_431:
        /*0074*/ 	.byte	0x04, 0x36
        /*0076*/ 	.short	(.L_433 - .L_432)
.L_432:
        /*0078*/ 	.word	0x00000008
.L_433:


//--------------------- .nv.info._Z8aypb_i32iPiii --------------------------
	.section	.nv.info._Z8aypb_i32iPiii,"",@"SHT_CUDA_INFO"
	.sectionflags	@""
	.align	4


	//----- nvinfo : EIATTR_CUDA_API_VERSION
	.align		4
        /*0000*/ 	.byte	0x04, 0x37
        /*0002*/ 	.short	(.L_435 - .L_434)
.L_434:
        /*0004*/ 	.word	0x00000082


	//----- nvinfo : EIATTR_KPARAM_INFO
	.align		4
.L_435:
        /*0008*/ 	.byte	0x04, 0x17
        /*000a*/ 	.short	(.L_437 - .L_436)
.L_436:
        /*000c*/ 	.word	0x00000000
        /*0010*/ 	.short	0x0003
        /*0012*/ 	.short	0x0014
        /*0014*/ 	.byte	0x00, 0xf0, 0x11, 0x00


	//----- nvinfo : EIATTR_KPARAM_INFO
	.align		4
.L_437:
        /*0018*/ 	.byte	0x04, 0x17
        /*001a*/ 	.short	(.L_439 - .L_438)
.L_438:
        /*001c*/ 	.word	0x00000000
        /*0020*/ 	.short	0x0002
        /*0022*/ 	.short	0x0010
        /*0024*/ 	.byte	0x00, 0xf0, 0x11, 0x00


	//----- nvinfo : EIATTR_KPARAM_INFO
	.align		4
.L_439:
        /*0028*/ 	.byte	0x04, 0x17
        /*002a*/ 	.short	(.L_441 - .L_440)
.L_440:
        /*002c*/ 	.word	0x00000000
        /*0030*/ 	.short	0x0001
        /*0032*/ 	.short	0x0008
        /*0034*/ 	.byte	0x00, 0xf5, 0x21, 0x00


	//----- nvinfo : EIATTR_KPARAM_INFO
	.align		4
.L_441:
        /*0038*/ 	.byte	0x04, 0x17
        /*003a*/ 	.short	(.L_443 - .L_442)
.L_442:
        /*003c*/ 	.word	0x00000000
        /*0040*/ 	.short	0x0000
        /*0042*/ 	.short	0x0000
        /*0044*/ 	.byte	0x00, 0xf0, 0x11, 0x00


	//----- nvinfo : EIATTR_SPARSE_MMA_MASK
	.align		4
.L_443:
        /*0048*/ 	.byte	0x03, 0x50
        /*004a*/ 	.short	0x0000


	//----- nvinfo : EIATTR_MAXREG_COUNT
	.align		4
        /*004c*/ 	.byte	0x03, 0x1b
        /*004e*/ 	.short	0x00ff


	//----- nvinfo : EIATTR_MERCURY_ISA_VERSION
	.align		4
        /*0050*/ 	.byte	0x03, 0x5f
        /*0052*/ 	.short	0x0101


	//----- nvinfo : EIATTR_VRC_CTA_INIT_COUNT
	.align		4
        /*0054*/ 	.byte	0x02, 0x4a
	.zero		1
	.zero		1


	//----- nvinfo : EIATTR_EXIT_INSTR_OFFSETS
	.align		4
        /*0058*/ 	.byte	0x04, 0x1c
        /*005a*/ 	.short	(.L_445 - .L_444)


	//   ....[0]....
.L_444:
        /*005c*/ 	.word	0x00000070


	//   ....[1]....
        /*0060*/ 	.word	0x00000100


	//----- nvinfo : EIATTR_CBANK_PARAM_SIZE
	.align		4
.L_445:
        /*0064*/ 	.byte	0x03, 0x19
        /*0066*/ 	.short	0x0018


	//----- nvinfo : EIATTR_PARAM_CBANK
	.align		4
        /*0068*/ 	.byte	0x04, 0x0a
        /*006a*/ 	.short	(.L_447 - .L_446)
	.align		4
.L_446:
        /*006c*/ 	.word	index@(.nv.constant0._Z8aypb_i32iPiii)
        /*0070*/ 	.short	0x0380
        /*0072*/ 	.short	0x0018


	//----- nvinfo : EIATTR_SW_WAR
	.align		4
.L_447:
        /*0074*/ 	.byte	0x04, 0x36
        /*0076*/ 	.short	(.L_449 - .L_448)
.L_448:
        /*0078*/ 	.word	0x00000008
.L_449:


//--------------------- .nv.info._Z12binarize_f32PffS_i --------------------------
	.section	.nv.info._Z12binarize_f32PffS_i,"",@"SHT_CUDA_INFO"
	.sectionflags	@""
	.align	4


	//----- nvinfo : EIATTR_CUDA_API_VERSION
	.align		4
        /*0000*/ 	.byte	0x04, 0x37
        /*0002*/ 	.short	(.L_451 - .L_450)
.L_450:
        /*0004*/ 	.word	0x00000082


	//----- nvinfo : EIATTR_KPARAM_INFO
	.align		4
.L_451:
        /*0008*/ 	.byte	0x04, 0x17
        /*000a*/ 	.short	(.L_453 - .L_452)
.L_452:
        /*000c*/ 	.word	0x00000000
        /*0010*/ 	.short	0x0003
        /*0012*/ 	.short	0x0018
        /*0014*/ 	.byte	0x00, 0xf0, 0x11, 0x00


	//----- nvinfo : EIATTR_KPARAM_INFO
	.align		4
.L_453:
        /*0018*/ 	.byte	0x04, 0x17
        /*001a*/ 	.short	(.L_455 - .L_454)
.L_454:
        /*001c*/ 	.word	0x00000000
        /*0020*/ 	.short	0x0002
        /*0022*/ 	.short	0x0010
        /*0024*/ 	.byte	0x00, 0xf5, 0x21, 0x00


	//----- nvinfo : EIATTR_KPARAM_INFO
	.align		4
.L_455:
        /*0028*/ 	.byte	0x04, 0x17
        /*002a*/ 	.short	(.L_457 - .L_456)
.L_456:
        /*002c*/ 	.word	0x00000000
        /*0030*/ 	.short	0x0001
        /*0032*/ 	.short	0x0008
        /*0034*/ 	.byte	0x00, 0xf0, 0x11, 0x00


	//----- nvinfo : EIATTR_KPARAM_INFO
	.align		4
.L_457:
        /*0038*/ 	.byte	0x04, 0x17
        /*003a*/ 	.short	(.L_459 - .L_458)
.L_458:
        /*003c*/ 	.word	0x00000000
        /*0040*/ 	.short	0x0000
        /*0042*/ 	.short	0x0000
        /*0044*/ 	.byte	0x00, 0xf5, 0x21, 0x00


	//----- nvinfo : EIATTR_SPARSE_MMA_MASK
	.align		4
.L_459:
        /*0048*/ 	.byte	0x03, 0x50
        /*004a*/ 	.short	0x0000


	//----- nvinfo : EIATTR_MAXREG_COUNT
	.align		4
        /*004c*/ 	.byte	0x03, 0x1b
        /*004e*/ 	.short	0x00ff


	//----- nvinfo : EIATTR_MERCURY_ISA_VERSION
	.align		4
        /*0050*/ 	.byte	0x03, 0x5f
        /*0052*/ 	.short	0x0101


	//----- nvinfo : EIATTR_VRC_CTA_INIT_COUNT
	.align		4
        /*0054*/ 	.byte	0x02, 0x4a
	.zero		1
	.zero		1


	//----- nvinfo : EIATTR_EXIT_INSTR_OFFSETS
	.align		4
        /*0058*/ 	.byte	0x04, 0x1c
        /*005a*/ 	.short	(.L_461 - .L_460)


	//   ....[0]....
.L_460:
        /*005c*/ 	.word	0x00000070


	//   ....[1]....
        /*0060*/ 	.word	0x00000110


	//----- nvinfo : EIATTR_CBANK_PARAM_SIZE
	.align		4
.L_461:
        /*0064*/ 	.byte	0x03, 0x19
        /*0066*/ 	.short	0x001c


	//----- nvinfo : EIATTR_PARAM_CBANK
	.align		4
        /*0068*/ 	.byte	0x04, 0x0a
        /*006a*/ 	.short	(.L_463 - .L_462)
	.align		4
.L_462:
        /*006c*/ 	.word	index@(.nv.constant0._Z12binarize_f32PffS_i)
        /*0070*/ 	.short	0x0380
        /*0072*/ 	.short	0x001c


	//----- nvinfo : EIATTR_SW_WAR
	.align		4
.L_463:
        /*0074*/ 	.byte	0x04, 0x36
        /*0076*/ 	.short	(.L_465 - .L_464)
.L_464:
        /*0078*/ 	.word	0x00000008
.L_465:


//--------------------- .nv.info._Z12binarize_i32PiiS_i --------------------------
	.section	.nv.info._Z12binarize_i32PiiS_i,"",@"SHT_CUDA_INFO"
	.sectionflags	@""
	.align	4


	//----- nvinfo : EIATTR_CUDA_API_VERSION
	.align		4
        /*0000*/ 	.byte	0x04, 0x37
        /*0002*/ 	.short	(.L_467 - .L_466)
.L_466:
        /*0004*/ 	.word	0x00000082


	//----- nvinfo : EIATTR_KPARAM_INFO
	.align		4
.L_467:
        /*0008*/ 	.byte	0x04, 0x17
        /*000a*/ 	.short	(.L_469 - .L_468)
.L_468:
        /*000c*/ 	.word	0x00000000
        /*0010*/ 	.short	0x0003
        /*0012*/ 	.short	0x0018
        /*0014*/ 	.byte	0x00, 0xf0, 0x11, 0x00


	//----- nvinfo : EIATTR_KPARAM_INFO
	.align		4
.L_469:
        /*0018*/ 	.byte	0x04, 0x17
        /*001a*/ 	.short	(.L_471 - .L_470)
.L_470:
        /*001c*/ 	.word	0x00000000
        /*0020*/ 	.short	0x0002
        /*0022*/ 	.short	0x0010
        /*0024*/ 	.byte	0x00, 0xf5, 0x21, 0x00


	//----- nvinfo : EIATTR_KPARAM_INFO
	.align		4
.L_471:
        /*0028*/ 	.byte	0x04, 0x17
        /*002a*/ 	.short	(.L_473 - .L_472)
.L_472:
        /*002c*/ 	.word	0x00000000
        /*0030*/ 	.short	0x0001
        /*0032*/ 	.short	0x0008
        /*0034*/ 	.byte	0x00, 0xf0, 0x11, 0x00


	//----- nvinfo : EIATTR_KPARAM_INFO
	.align		4
.L_473:
        /*0038*/ 	.byte	0x04, 0x17
        /*003a*/ 	.short	(.L_475 - .L_474)
.L_474:
        /*003c*/ 	.word	0x00000000
        /*0040*/ 	.short	0x0000
        /*0042*/ 	.short	0x0000
        /*0044*/ 	.byte	0x00, 0xf5, 0x21, 0x00


	//----- nvinfo : EIATTR_SPARSE_MMA_MASK
	.align		4
.L_475:
        /*0048*/ 	.byte	0x03, 0x50
        /*004a*/ 	.short	0x0000


	//----- nvinfo : EIATTR_MAXREG_COUNT
	.align		4
        /*004c*/ 	.byte	0x03, 0x1b
        /*004e*/ 	.short	0x00ff


	//----- nvinfo : EIATTR_MERCURY_ISA_VERSION
	.align		4
        /*0050*/ 	.byte	0x03, 0x5f
        /*0052*/ 	.short	0x0101


	//----- nvinfo : EIATTR_VRC_CTA_INIT_COUNT
	.align		4
        /*0054*/ 	.byte	0x02, 0x4a
	.zero		1
	.zero		1


	//----- nvinfo : EIATTR_EXIT_INSTR_OFFSETS
	.align		4
        /*0058*/ 	.byte	0x04, 0x1c
        /*005a*/ 	.short	(.L_477 - .L_476)


	//   ....[0]....
.L_476:
        /*005c*/ 	.word	0x00000070


	//   ....[1]....
        /*0060*/ 	.word	0x00000120


	//----- nvinfo : EIATTR_CBANK_PARAM_SIZE
	.align		4
.L_477:
        /*0064*/ 	.byte	0x03, 0x19
        /*0066*/ 	.short	0x001c


	//----- nvinfo : EIATTR_PARAM_CBANK
	.align		4
        /*0068*/ 	.byte	0x04, 0x0a
        /*006a*/ 	.short	(.L_479 - .L_478)
	.align		4
.L_478:
        /*006c*/ 	.word	index@(.nv.constant0._Z12binarize_i32PiiS_i)
        /*0070*/ 	.short	0x0380
        /*0072*/ 	.short	0x001c


	//----- nvinfo : EIATTR_SW_WAR
	.align		4
.L_479:
        /*0074*/ 	.byte	0x04, 0x36
        /*0076*/ 	.short	(.L_481 - .L_480)
.L_480:
        /*0078*/ 	.word	0x00000008
.L_481:


//--------------------- .nv.info._Z10square_f32PfS_i --------------------------
	.section	.nv.info._Z10square_f32PfS_i,"",@"SHT_CUDA_INFO"
	.sectionflags	@""
	.align	4


	//----- nvinfo : EIATTR_CUDA_API_VERSION
	.align		4
        /*0000*/ 	.byte	0x04, 0x37
        /*0002*/ 	.short	(.L_483 - .L_482)
.L_482:
        /*0004*/ 	.word	0x00000082


	//----- nvinfo : EIATTR_KPARAM_INFO
	.align		4
.L_483:
        /*0008*/ 	.byte	0x04, 0x17
        /*000a*/ 	.short	(.L_485 - .L_484)
.L_484:
        /*000c*/ 	.word	0x00000000
        /*0010*/ 	.short	0x0002
        /*0012*/ 	.short	0x0010
        /*0014*/ 	.byte	0x00, 0xf0, 0x11, 0x00


	//----- nvinfo : EIATTR_KPARAM_INFO
	.align		4
.L_485:
        /*0018*/ 	.byte	0x04, 0x17
        /*001a*/ 	.short	(.L_487 - .L_486)
.L_486:
        /*001c*/ 	.word	0x00000000
        /*0020*/ 	.short	0x0001
        /*0022*/ 	.short	0x0008
        /*0024*/ 	.byte	0x00, 0xf5, 0x21, 0x00


	//----- nvinfo : EIATTR_KPARAM_INFO
	.align		4
.L_487:
        /*0028*/ 	.byte	0x04, 0x17
        /*002a*/ 	.short	(.L_489 - .L_488)
.L_488:
        /*002c*/ 	.word	0x00000000
        /*0030*/ 	.short	0x0000
        /*0032*/ 	.short	0x0000
        /*0034*/ 	.byte	0x00, 0xf5, 0x21, 0x00


	//----- nvinfo : EIATTR_SPARSE_MMA_MASK
	.align		4
.L_489:
        /*0038*/ 	.byte	0x03, 0x50
        /*003a*/ 	.short	0x0000


	//----- nvinfo : EIATTR_MAXREG_COUNT
	.align		4
        /*003c*/ 	.byte	0x03, 0x1b
        /*003e*/ 	.short	0x00ff


	//----- nvinfo : EIATTR_MERCURY_ISA_VERSION
	.align		4
        /*0040*/ 	.byte	0x03, 0x5f
        /*0042*/ 	.short	0x0101


	//----- nvinfo : EIATTR_VRC_CTA_INIT_COUNT
	.align		4
        /*0044*/ 	.byte	0x02, 0x4a
	.zero		1
	.zero		1


	//----- nvinfo : EIATTR_EXIT_INSTR_OFFSETS
	.align		4
        /*0048*/ 	.byte	0x04, 0x1c
        /*004a*/ 	.short	(.L_491 - .L_490)


	//   ....[0]....
.L_490:
        /*004c*/ 	.word	0x00000070


	//   ....[1]....
        /*0050*/ 	.word	0x00000100


	//----- nvinfo : EIATTR_CBANK_PARAM_SIZE
	.align		4
.L_491:
        /*0054*/ 	.byte	0x03, 0x19
        /*0056*/ 	.short	0x0014


	//----- nvinfo : EIATTR_PARAM_CBANK
	.align		4
        /*0058*/ 	.byte	0x04, 0x0a
        /*005a*/ 	.short	(.L_493 - .L_492)
	.align		4
.L_492:
        /*005c*/ 	.word	index@(.nv.constant0._Z10square_f32PfS_i)
        /*0060*/ 	.short	0x0380
        /*0062*/ 	.short	0x0014


	//----- nvinfo : EIATTR_SW_WAR
	.align		4
.L_493:
        /*0064*/ 	.byte	0x04, 0x36
        /*0066*/ 	.short	(.L_495 - .L_494)
.L_494:
        /*0068*/ 	.word	0x00000008
.L_495:


//--------------------- .nv.info._Z10square_i32PiS_i --------------------------
	.section	.nv.info._Z10square_i32PiS_i,"",@"SHT_CUDA_INFO"
	.sectionflags	@""
	.align	4


	//----- nvinfo : EIATTR_CUDA_API_VERSION
	.align		4
        /*0000*/ 	.byte	0x04, 0x37
        /*0002*/ 	.short	(.L_497 - .L_496)
.L_496:
        /*0004*/ 	.word	0x00000082


	//----- nvinfo : EIATTR_KPARAM_INFO
	.align		4
.L_497:
        /*0008*/ 	.byte	0x04, 0x17
        /*000a*/ 	.short	(.L_499 - .L_498)
.L_498:
        /*000c*/ 	.word	0x00000000
        /*0010*/ 	.short	0x0002
        /*0012*/ 	.short	0x0010
        /*0014*/ 	.byte	0x00, 0xf0, 0x11, 0x00


	//----- nvinfo : EIATTR_KPARAM_INFO
	.align		4
.L_499:
        /*0018*/ 	.byte	0x04, 0x17
        /*001a*/ 	.short	(.L_501 - .L_500)
.L_500:
        /*001c*/ 	.word	0x00000000
        /*0020*/ 	.short	0x0001
        /*0022*/ 	.short	0x0008
        /*0024*/ 	.byte	0x00, 0xf5, 0x21, 0x00


	//----- nvinfo : EIATTR_KPARAM_INFO
	.align		4
.L_501:
        /*0028*/ 	.byte	0x04, 0x17
        /*002a*/ 	.short	(.L_503 - .L_502)
.L_502:
        /*002c*/ 	.word	0x00000000
        /*0030*/ 	.short	0x0000
        /*0032*/ 	.short	0x0000
        /*0034*/ 	.byte	0x00, 0xf5, 0x21, 0x00


	//----- nvinfo : EIATTR_SPARSE_MMA_MASK
	.align		4
.L_503:
        /*0038*/ 	.byte	0x03, 0x50
        /*003a*/ 	.short	0x0000


	//----- nvinfo : EIATTR_MAXREG_COUNT
	.align		4
        /*003c*/ 	.byte	0x03, 0x1b
        /*003e*/ 	.short	0x00ff


	//----- nvinfo : EIATTR_MERCURY_ISA_VERSION
	.align		4
        /*0040*/ 	.byte	0x03, 0x5f
        /*0042*/ 	.short	0x0101


	//----- nvinfo : EIATTR_VRC_CTA_INIT_COUNT
	.align		4
        /*0044*/ 	.byte	0x02, 0x4a
	.zero		1
	.zero		1


	//----- nvinfo : EIATTR_EXIT_INSTR_OFFSETS
	.align		4
        /*0048*/ 	.byte	0x04, 0x1c
        /*004a*/ 	.short	(.L_505 - .L_504)


	//   ....[0]....
.L_504:
        /*004c*/ 	.word	0x00000070


	//   ....[1]....
        /*0050*/ 	.word	0x00000100


	//----- nvinfo : EIATTR_CBANK_PARAM_SIZE
	.align		4
.L_505:
        /*0054*/ 	.byte	0x03, 0x19
        /*0056*/ 	.short	0x0014


	//----- nvinfo : EIATTR_PARAM_CBANK
	.align		4
        /*0058*/ 	.byte	0x04, 0x0a
        /*005a*/ 	.short	(.L_507 - .L_506)
	.align		4
.L_506:
        /*005c*/ 	.word	index@(.nv.constant0._Z10square_i32PiS_i)
        /*0060*/ 	.short	0x0380
        /*0062*/ 	.short	0x0014


	//----- nvinfo : EIATTR_SW_WAR
	.align		4
.L_507:
        /*0064*/ 	.byte	0x04, 0x36
        /*0066*/ 	.short	(.L_509 - .L_508)
.L_508:
        /*0068*/ 	.word	0x00000008
.L_509:


//--------------------- .nv.info._Z8mult_f32PfS_S_i --------------------------
	.section	.nv.info._Z8mult_f32PfS_S_i,"",@"SHT_CUDA_INFO"
	.sectionflags	@""
	.align	4


	//----- nvinfo : EIATTR_CUDA_API_VERSION
	.align		4
        /*0000*/ 	.byte	0x04, 0x37
        /*0002*/ 	.short	(.L_511 - .L_510)
.L_510:
        /*0004*/ 	.word	0x00000082


	//----- nvinfo : EIATTR_KPARAM_INFO
	.align		4
.L_511:
        /*0008*/ 	.byte	0x04, 0x17
        /*000a*/ 	.short	(.L_513 - .L_512)
.L_512:
        /*000c*/ 	.word	0x00000000
        /*0010*/ 	.short	0x0003
        /*0012*/ 	.short	0x0018
        /*0014*/ 	.byte	0x00, 0xf0, 0x11, 0x00


	//----- nvinfo : EIATTR_KPARAM_INFO
	.align		4
.L_513:
        /*0018*/ 	.byte	0x04, 0x17
        /*001a*/ 	.short	(.L_515 - .L_514)
.L_514:
        /*001c*/ 	.word	0x00000000
        /*0020*/ 	.short	0x0002
        /*0022*/ 	.short	0x0010
        /*0024*/ 	.byte	0x00, 0xf5, 0x21, 0x00


	//----- nvinfo : EIATTR_KPARAM_INFO
	.align		4
.L_515:
        /*0028*/ 	.byte	0x04, 0x17
        /*002a*/ 	.short	(.L_517 - .L_516)
.L_516:
        /*002c*/ 	.word	0x00000000
        /*0030*/ 	.short	0x0001
        /*0032*/ 	.short	0x0008
        /*0034*/ 	.byte	0x00, 0xf5, 0x21, 0x00


	//----- nvinfo : EIATTR_KPARAM_INFO
	.align		4
.L_517:
        /*0038*/ 	.byte	0x04, 0x17
        /*003a*/ 	.short	(.L_519 - .L_518)
.L_518:
        /*003c*/ 	.word	0x00000000
        /*0040*/ 	.short	0x0000
        /*0042*/ 	.short	0x0000
        /*0044*/ 	.byte	0x00, 0xf5, 0x21, 0x00


	//----- nvinfo : EIATTR_SPARSE_MMA_MASK
	.align		4
.L_519:
        /*0048*/ 	.byte	0x03, 0x50
        /*004a*/ 	.short	0x0000


	//----- nvinfo : EIATTR_MAXREG_COUNT
	.align		4
        /*004c*/ 	.byte	0x03, 0x1b
        /*004e*/ 	.short	0x00ff


	//----- nvinfo : EIATTR_MERCURY_ISA_VERSION
	.align		4
        /*0050*/ 	.byte	0x03, 0x5f
        /*0052*/ 	.short	0x0101


	//----- nvinfo : EIATTR_VRC_CTA_INIT_COUNT
	.align		4
        /*0054*/ 	.byte	0x02, 0x4a
	.zero		1
	.zero		1


	//----- nvinfo : EIATTR_EXIT_INSTR_OFFSETS
	.align		4
        /*0058*/ 	.byte	0x04, 0x1c
        /*005a*/ 	.short	(.L_521 - .L_520)


	//   ....[0]....
.L_520:
        /*005c*/ 	.word	0x00000070


	//   ....[1]....
        /*0060*/ 	.word	0x00000130


	//----- nvinfo : EIATTR_CBANK_PARAM_SIZE
	.align		4
.L_521:
        /*0064*/ 	.byte	0x03, 0x19
        /*0066*/ 	.short	0x001c


	//----- nvinfo : EIATTR_PARAM_CBANK
	.align		4
        /*0068*/ 	.byte	0x04, 0x0a
        /*006a*/ 	.short	(.L_523 - .L_522)
	.align		4
.L_522:
        /*006c*/ 	.word	index@(.nv.constant0._Z8mult_f32PfS_S_i)
        /*0070*/ 	.short	0x0380
        /*0072*/ 	.short	0x001c


	//----- nvinfo : EIATTR_SW_WAR
	.align		4
.L_523:
        /*0074*/ 	.byte	0x04, 0x36
        /*0076*/ 	.short	(.L_525 - .L_524)
.L_524:
        /*0078*/ 	.word	0x00000008
.L_525:


//--------------------- .nv.info._Z8mult_i32PiS_S_i --------------------------
	.section	.nv.info._Z8mult_i32PiS_S_i,"",@"SHT_CUDA_INFO"
	.sectionflags	@""
	.align	4


	//----- nvinfo : EIATTR_CUDA_API_VERSION
	.align		4
        /*0000*/ 	.byte	0x04, 0x37
        /*0002*/ 	.short	(.L_527 - .L_526)
.L_526:
        /*0004*/ 	.word	0x00000082


	//----- nvinfo : EIATTR_KPARAM_INFO
	.align		4
.L_527:
        /*0008*/ 	.byte	0x04, 0x17
        /*000a*/ 	.short	(.L_529 - .L_528)
.L_528:
        /*000c*/ 	.word	0x00000000
        /*0010*/ 	.short	0x0003
        /*0012*/ 	.short	0x0018
        /*0014*/ 	.byte	0x00, 0xf0, 0x11, 0x00


	//----- nvinfo : EIATTR_KPARAM_INFO
	.align		4
.L_529:
        /*0018*/ 	.byte	0x04, 0x17
        /*001a*/ 	.short	(.L_531 - .L_530)
.L_530:
        /*001c*/ 	.word	0x00000000
        /*0020*/ 	.short	0x0002
        /*0022*/ 	.short	0x0010
        /*0024*/ 	.byte	0x00, 0xf5, 0x21, 0x00


	//----- nvinfo : EIATTR_KPARAM_INFO
	.align		4
.L_531:
        /*0028*/ 	.byte	0x04, 0x17
        /*002a*/ 	.short	(.L_533 - .L_532)
.L_532:
        /*002c*/ 	.word	0x00000000
        /*0030*/ 	.short	0x0001
        /*0032*/ 	.short	0x0008
        /*0034*/ 	.byte	0x00, 0xf5, 0x21, 0x00


	//----- nvinfo : EIATTR_KPARAM_INFO
	.align		4
.L_533:
        /*0038*/ 	.byte	0x04, 0x17
        /*003a*/ 	.short	(.L_535 - .L_534)
.L_534:
        /*003c*/ 	.word	0x00000000
        /*0040*/ 	.short	0x0000
        /*0042*/ 	.short	0x0000
        /*0044*/ 	.byte	0x00, 0xf5, 0x21, 0x00


	//----- nvinfo : EIATTR_SPARSE_MMA_MASK
	.align		4
.L_535:
        /*0048*/ 	.byte	0x03, 0x50
        /*004a*/ 	.short	0x0000


	//----- nvinfo : EIATTR_MAXREG_COUNT
	.align		4
        /*004c*/ 	.byte	0x03, 0x1b
        /*004e*/ 	.short	0x00ff


	//----- nvinfo : EIATTR_MERCURY_ISA_VERSION
	.align		4
        /*0050*/ 	.byte	0x03, 0x5f
        /*0052*/ 	.short	0x0101


	//----- nvinfo : EIATTR_VRC_CTA_INIT_COUNT
	.align		4
        /*0054*/ 	.byte	0x02, 0x4a
	.zero		1
	.zero		1


	//----- nvinfo : EIATTR_EXIT_INSTR_OFFSETS
	.align		4
        /*0058*/ 	.byte	0x04, 0x1c
        /*005a*/ 	.short	(.L_537 - .L_536)


	//   ....[0]....
.L_536:
        /*005c*/ 	.word	0x00000070


	//   ....[1]....
        /*0060*/ 	.word	0x00000130


	//----- nvinfo : EIATTR_CBANK_PARAM_SIZE
	.align		4
.L_537:
        /*0064*/ 	.byte	0x03, 0x19
        /*0066*/ 	.short	0x001c


	//----- nvinfo : EIATTR_PARAM_CBANK
	.align		4
        /*0068*/ 	.byte	0x04, 0x0a
        /*006a*/ 	.short	(.L_539 - .L_538)
	.align		4
.L_538:
        /*006c*/ 	.word	index@(.nv.constant0._Z8mult_i32PiS_S_i)
        /*0070*/ 	.short	0x0380
        /*0072*/ 	.short	0x001c


	//----- nvinfo : EIATTR_SW_WAR
	.align		4
.L_539:
        /*0074*/ 	.byte	0x04, 0x36
        /*0076*/ 	.short	(.L_541 - .L_540)
.L_540:
        /*0078*/ 	.word	0x00000008
.L_541:


//--------------------- .nv.info._Z7sub_f32PfS_S_i --------------------------
	.section	.nv.info._Z7sub_f32PfS_S_i,"",@"SHT_CUDA_INFO"
	.sectionflags	@""
	.align	4


	//----- nvinfo : EIATTR_CUDA_API_VERSION
	.align		4
        /*0000*/ 	.byte	0x04, 0x37
        /*0002*/ 	.short	(.L_543 - .L_542)
.L_542:
        /*0004*/ 	.word	0x00000082


	//----- nvinfo : EIATTR_KPARAM_INFO
	.align		4
.L_543:
        /*0008*/ 	.byte	0x04, 0x17
        /*000a*/ 	.short	(.L_545 - .L_544)
.L_544:
        /*000c*/ 	.word	0x00000000
        /*0010*/ 	.short	0x0003
        /*0012*/ 	.short	0x0018
        /*0014*/ 	.byte	0x00, 0xf0, 0x11, 0x00


	//----- nvinfo : EIATTR_KPARAM_INFO
	.align		4
.L_545:
        /*0018*/ 	.byte	0x04, 0x17
        /*001a*/ 	.short	(.L_547 - .L_546)
.L_546:
        /*001c*/ 	.word	0x00000000
        /*0020*/ 	.short	0x0002
        /*0022*/ 	.short	0x0010
        /*0024*/ 	.byte	0x00, 0xf5, 0x21, 0x00


	//----- nvinfo : EIATTR_KPARAM_INFO
	.align		4
.L_547:
        /*0028*/ 	.byte	0x04, 0x17
        /*002a*/ 	.short	(.L_549 - .L_548)
.L_548:
        /*002c*/ 	.word	0x00000000
        /*0030*/ 	.short	0x0001
        /*0032*/ 	.short	0x0008
        /*0034*/ 	.byte	0x00, 0xf5, 0x21, 0x00


	//----- nvinfo : EIATTR_KPARAM_INFO
	.align		4
.L_549:
        /*0038*/ 	.byte	0x04, 0x17
        /*003a*/ 	.short	(.L_551 - .L_550)
.L_550:
        /*003c*/ 	.word	0x00000000
        /*0040*/ 	.short	0x0000
        /*0042*/ 	.short	0x0000
        /*0044*/ 	.byte	0x00, 0xf5, 0x21, 0x00


	//----- nvinfo : EIATTR_SPARSE_MMA_MASK
	.align		4
.L_551:
        /*0048*/ 	.byte	0x03, 0x50
        /*004a*/ 	.short	0x0000


	//----- nvinfo : EIATTR_MAXREG_COUNT
	.align		4
        /*004c*/ 	.byte	0x03, 0x1b
        /*004e*/ 	.short	0x00ff


	//----- nvinfo : EIATTR_MERCURY_ISA_VERSION
	.align		4
        /*0050*/ 	.byte	0x03, 0x5f
        /*0052*/ 	.short	0x0101


	//----- nvinfo : EIATTR_VRC_CTA_INIT_COUNT
	.align		4
        /*0054*/ 	.byte	0x02, 0x4a
	.zero		1
	.zero		1


	//----- nvinfo : EIATTR_EXIT_INSTR_OFFSETS
	.align		4
        /*0058*/ 	.byte	0x04, 0x1c
        /*005a*/ 	.short	(.L_553 - .L_552)


	//   ....[0]....
.L_552:
        /*005c*/ 	.word	0x00000070


	//   ....[1]....
        /*0060*/ 	.word	0x00000130


	//----- nvinfo : EIATTR_CBANK_PARAM_SIZE
	.align		4
.L_553:
        /*0064*/ 	.byte	0x03, 0x19
        /*0066*/ 	.short	0x001c


	//----- nvinfo : EIATTR_PARAM_CBANK
	.align		4
        /*0068*/ 	.byte	0x04, 0x0a
        /*006a*/ 	.short	(.L_555 - .L_554)
	.align		4
.L_554:
        /*006c*/ 	.word	index@(.nv.constant0._Z7sub_f32PfS_S_i)
        /*0070*/ 	.short	0x0380
        /*0072*/ 	.short	0x001c


	//----- nvinfo : EIATTR_SW_WAR
	.align		4
.L_555:
        /*0074*/ 	.byte	0x04, 0x36
        /*0076*/ 	.short	(.L_557 - .L_556)
.L_556:
        /*0078*/ 	.word	0x00000008
.L_557:


//--------------------- .nv.info._Z7sub_i32PiS_S_i --------------------------
	.section	.nv.info._Z7sub_i32PiS_S_i,"",@"SHT_CUDA_INFO"
	.sectionflags	@""
	.align	4


	//----- nvinfo : EIATTR_CUDA_API_VERSION
	.align		4
        /*0000*/ 	.byte	0x04, 0x37
        /*0002*/ 	.short	(.L_559 - .L_558)
.L_558:
        /*0004*/ 	.word	0x00000082


	//----- nvinfo : EIATTR_KPARAM_INFO
	.align		4
.L_559:
        /*0008*/ 	.byte	0x04, 0x17
        /*000a*/ 	.short	(.L_561 - .L_560)
.L_560:
        /*000c*/ 	.word	0x00000000
        /*0010*/ 	.short	0x0003
        /*0012*/ 	.short	0x0018
        /*0014*/ 	.byte	0x00, 0xf0, 0x11, 0x00


	//----- nvinfo : EIATTR_KPARAM_INFO
	.align		4
.L_561:
        /*0018*/ 	.byte	0x04, 0x17
        /*001a*/ 	.short	(.L_563 - .L_562)
.L_562:
        /*001c*/ 	.word	0x00000000
        /*0020*/ 	.short	0x0002
        /*0022*/ 	.short	0x0010
        /*0024*/ 	.byte	0x00, 0xf5, 0x21, 0x00


	//----- nvinfo : EIATTR_KPARAM_INFO
	.align		4
.L_563:
        /*0028*/ 	.byte	0x04, 0x17
        /*002a*/ 	.short	(.L_565 - .L_564)
.L_564:
        /*002c*/ 	.word	0x00000000
        /*0030*/ 	.short	0x0001
        /*0032*/ 	.short	0x0008
        /*0034*/ 	.byte	0x00, 0xf5, 0x21, 0x00


	//----- nvinfo : EIATTR_KPARAM_INFO
	.align		4
.L_565:
        /*0038*/ 	.byte	0x04, 0x17
        /*003a*/ 	.short	(.L_567 - .L_566)
.L_566:
        /*003c*/ 	.word	0x00000000
        /*0040*/ 	.short	0x0000
        /*0042*/ 	.short	0x0000
        /*0044*/ 	.byte	0x00, 0xf5, 0x21, 0x00


	//----- nvinfo : EIATTR_SPARSE_MMA_MASK
	.align		4
.L_567:
        /*0048*/ 	.byte	0x03, 0x50
        /*004a*/ 	.short	0x0000


	//----- nvinfo : EIATTR_MAXREG_COUNT
	.align		4
        /*004c*/ 	.byte	0x03, 0x1b
        /*004e*/ 	.short	0x00ff


	//----- nvinfo : EIATTR_MERCURY_ISA_VERSION
	.align		4
        /*0050*/ 	.byte	0x03, 0x5f
        /*0052*/ 	.short	0x0101


	//----- nvinfo : EIATTR_VRC_CTA_INIT_COUNT
	.align		4
        /*0054*/ 	.byte	0x02, 0x4a
	.zero		1
	.zero		1


	//----- nvinfo : EIATTR_EXIT_INSTR_OFFSETS
	.align		4
        /*0058*/ 	.byte	0x04, 0x1c
        /*005a*/ 	.short	(.L_569 - .L_568)


	//   ....[0]....
.L_568:
        /*005c*/ 	.word	0x00000070


	//   ....[1]....
        /*0060*/ 	.word	0x00000130


	//----- nvinfo : EIATTR_CBANK_PARAM_SIZE
	.align		4
.L_569:
        /*0064*/ 	.byte	0x03, 0x19
        /*0066*/ 	.short	0x001c


	//----- nvinfo : EIATTR_PARAM_CBANK
	.align		4
        /*0068*/ 	.byte	0x04, 0x0a
        /*006a*/ 	.short	(.L_571 - .L_570)
	.align		4
.L_570:
        /*006c*/ 	.word	index@(.nv.constant0._Z7sub_i32PiS_S_i)
        /*0070*/ 	.short	0x0380
        /*0072*/ 	.short	0x001c


	//----- nvinfo : EIATTR_SW_WAR
	.align		4
.L_571:
        /*0074*/ 	.byte	0x04, 0x36
        /*0076*/ 	.short	(.L_573 - .L_572)
.L_572:
        /*0078*/ 	.word	0x00000008
.L_573:


//--------------------- .nv.info._Z7add_f32PfS_S_i --------------------------
	.section	.nv.info._Z7add_f32PfS_S_i,"",@"SHT_CUDA_INFO"
	.sectionflags	@""
	.align	4


	//----- nvinfo : EIATTR_CUDA_API_VERSION
	.align		4
        /*0000*/ 	.byte	0x04, 0x37
        /*0002*/ 	.short	(.L_575 - .L_574)
.L_574:
        /*0004*/ 	.word	0x00000082


	//----- nvinfo : EIATTR_KPARAM_INFO
	.align		4
.L_575:
        /*0008*/ 	.byte	0x04, 0x17
        /*000a*/ 	.short	(.L_577 - .L_576)
.L_576:
        /*000c*/ 	.word	0x00000000
        /*0010*/ 	.short	0x0003
        /*0012*/ 	.short	0x0018
        /*0014*/ 	.byte	0x00, 0xf0, 0x11, 0x00


	//----- nvinfo : EIATTR_KPARAM_INFO
	.align		4
.L_577:
        /*0018*/ 	.byte	0x04, 0x17
        /*001a*/ 	.short	(.L_579 - .L_578)
.L_578:
        /*001c*/ 	.word	0x00000000
        /*0020*/ 	.short	0x0002
        /*0022*/ 	.short	0x0010
        /*0024*/ 	.byte	0x00, 0xf5, 0x21, 0x00


	//----- nvinfo : EIATTR_KPARAM_INFO
	.align		4
.L_579:
        /*0028*/ 	.byte	0x04, 0x17
        /*002a*/ 	.short	(.L_581 - .L_580)
.L_580:
        /*002c*/ 	.word	0x00000000
        /*0030*/ 	.short	0x0001
        /*0032*/ 	.short	0x0008
        /*0034*/ 	.byte	0x00, 0xf5, 0x21, 0x00


	//----- nvinfo : EIATTR_KPARAM_INFO
	.align		4
.L_581:
        /*0038*/ 	.byte	0x04, 0x17
        /*003a*/ 	.short	(.L_583 - .L_582)
.L_582:
        /*003c*/ 	.word	0x00000000
        /*0040*/ 	.short	0x0000
        /*0042*/ 	.short	0x0000
        /*0044*/ 	.byte	0x00, 0xf5, 0x21, 0x00


	//----- nvinfo : EIATTR_SPARSE_MMA_MASK
	.align		4
.L_583:
        /*0048*/ 	.byte	0x03, 0x50
        /*004a*/ 	.short	0x0000


	//----- nvinfo : EIATTR_MAXREG_COUNT
	.align		4
        /*004c*/ 	.byte	0x03, 0x1b
        /*004e*/ 	.short	0x00ff


	//----- nvinfo : EIATTR_MERCURY_ISA_VERSION
	.align		4
        /*0050*/ 	.byte	0x03, 0x5f
        /*0052*/ 	.short	0x0101


	//----- nvinfo : EIATTR_VRC_CTA_INIT_COUNT
	.align		4
        /*0054*/ 	.byte	0x02, 0x4a
	.zero		1
	.zero		1


	//----- nvinfo : EIATTR_EXIT_INSTR_OFFSETS
	.align		4
        /*0058*/ 	.byte	0x04, 0x1c
        /*005a*/ 	.short	(.L_585 - .L_584)


	//   ....[0]....
.L_584:
        /*005c*/ 	.word	0x00000070


	//   ....[1]....
        /*0060*/ 	.word	0x00000130


	//----- nvinfo : EIATTR_CBANK_PARAM_SIZE
	.align		4
.L_585:
        /*0064*/ 	.byte	0x03, 0x19
        /*0066*/ 	.short	0x001c


	//----- nvinfo : EIATTR_PARAM_CBANK
	.align		4
        /*0068*/ 	.byte	0x04, 0x0a
        /*006a*/ 	.short	(.L_587 - .L_586)
	.align		4
.L_586:
        /*006c*/ 	.word	index@(.nv.constant0._Z7add_f32PfS_S_i)
        /*0070*/ 	.short	0x0380
        /*0072*/ 	.short	0x001c


	//----- nvinfo : EIATTR_SW_WAR
	.align		4
.L_587:
        /*0074*/ 	.byte	0x04, 0x36
        /*0076*/ 	.short	(.L_589 - .L_588)
.L_588:
        /*0078*/ 	.word	0x00000008
.L_589:


//--------------------- .nv.info._Z7add_i32PiS_S_i --------------------------
	.section	.nv.info._Z7add_i32PiS_S_i,"",@"SHT_CUDA_INFO"
	.sectionflags	@""
	.align	4


	//----- nvinfo : EIATTR_CUDA_API_VERSION
	.align		4
        /*0000*/ 	.byte	0x04, 0x37
        /*0002*/ 	.short	(.L_591 - .L_590)
.L_590:
        /*0004*/ 	.word	0x00000082


	//----- nvinfo : EIATTR_KPARAM_INFO
	.align		4
.L_591:
        /*0008*/ 	.byte	0x04, 0x17
        /*000a*/ 	.short	(.L_593 - .L_592)
.L_592:
        /*000c*/ 	.word	0x00000000
        /*0010*/ 	.short	0x0003
        /*0012*/ 	.short	0x0018
        /*0014*/ 	.byte	0x00, 0xf0, 0x11, 0x00


	//----- nvinfo : EIATTR_KPARAM_INFO
	.align		4
.L_593:
        /*0018*/ 	.byte	0x04, 0x17
        /*001a*/ 	.short	(.L_595 - .L_594)
.L_594:
        /*001c*/ 	.word	0x00000000
        /*0020*/ 	.short	0x0002
        /*0022*/ 	.short	0x0010
        /*0024*/ 	.byte	0x00, 0xf5, 0x21, 0x00


	//----- nvinfo : EIATTR_KPARAM_INFO
	.align		4
.L_595:
        /*0028*/ 	.byte	0x04, 0x17
        /*002a*/ 	.short	(.L_597 - .L_596)
.L_596:
        /*002c*/ 	.word	0x00000000
        /*0030*/ 	.short	0x0001
        /*0032*/ 	.short	0x0008
        /*0034*/ 	.byte	0x00, 0xf5, 0x21, 0x00


	//----- nvinfo : EIATTR_KPARAM_INFO
	.align		4
.L_597:
        /*0038*/ 	.byte	0x04, 0x17
        /*003a*/ 	.short	(.L_599 - .L_598)
.L_598:
        /*003c*/ 	.word	0x00000000
        /*0040*/ 	.short	0x0000
        /*0042*/ 	.short	0x0000
        /*0044*/ 	.byte	0x00, 0xf5, 0x21, 0x00


	//----- nvinfo : EIATTR_SPARSE_MMA_MASK
	.align		4
.L_599:
        /*0048*/ 	.byte	0x03, 0x50
        /*004a*/ 	.short	0x0000


	//----- nvinfo : EIATTR_MAXREG_COUNT
	.align		4
        /*004c*/ 	.byte	0x03, 0x1b
        /*004e*/ 	.short	0x00ff


	//----- nvinfo : EIATTR_MERCURY_ISA_VERSION
	.align		4
        /*0050*/ 	.byte	0x03, 0x5f
        /*0052*/ 	.short	0x0101


	//----- nvinfo : EIATTR_VRC_CTA_INIT_COUNT
	.align		4
        /*0054*/ 	.byte	0x02, 0x4a
	.zero		1
	.zero		1


	//----- nvinfo : EIATTR_EXIT_INSTR_OFFSETS
	.align		4
        /*0058*/ 	.byte	0x04, 0x1c
        /*005a*/ 	.short	(.L_601 - .L_600)


	//   ....[0]....
.L_600:
        /*005c*/ 	.word	0x00000070


	//   ....[1]....
        /*0060*/ 	.word	0x00000130


	//----- nvinfo : EIATTR_CBANK_PARAM_SIZE
	.align		4
.L_601:
        /*0064*/ 	.byte	0x03, 0x19
        /*0066*/ 	.short	0x001c


	//----- nvinfo : EIATTR_PARAM_CBANK
	.align		4
        /*0068*/ 	.byte	0x04, 0x0a
        /*006a*/ 	.short	(.L_603 - .L_602)
	.align		4
.L_602:
        /*006c*/ 	.word	index@(.nv.constant0._Z7add_i32PiS_S_i)
        /*0070*/ 	.short	0x0380
        /*0072*/ 	.short	0x001c


	//----- nvinfo : EIATTR_SW_WAR
	.align		4
.L_603:
        /*0074*/ 	.byte	0x04, 0x36
        /*0076*/ 	.short	(.L_605 - .L_604)
.L_604:
        /*0078*/ 	.word	0x00000008
.L_605:


//--------------------- .nv.info._Z7scl_f32PffS_i --------------------------
	.section	.nv.info._Z7scl_f32PffS_i,"",@"SHT_CUDA_INFO"
	.sectionflags	@""
	.align	4


	//----- nvinfo : EIATTR_CUDA_API_VERSION
	.align		4
        /*0000*/ 	.byte	0x04, 0x37
        /*0002*/ 	.short	(.L_607 - .L_606)
.L_606:
        /*0004*/ 	.word	0x00000082


	//----- nvinfo : EIATTR_KPARAM_INFO
	.align		4
.L_607:
        /*0008*/ 	.byte	0x04, 0x17
        /*000a*/ 	.short	(.L_609 - .L_608)
.L_608:
        /*000c*/ 	.word	0x00000000
        /*0010*/ 	.short	0x0003
        /*0012*/ 	.short	0x0018
        /*0014*/ 	.byte	0x00, 0xf0, 0x11, 0x00


	//----- nvinfo : EIATTR_KPARAM_INFO
	.align		4
.L_609:
        /*0018*/ 	.byte	0x04, 0x17
        /*001a*/ 	.short	(.L_611 - .L_610)
.L_610:
        /*001c*/ 	.word	0x00000000
        /*0020*/ 	.short	0x0002
        /*0022*/ 	.short	0x0010
        /*0024*/ 	.byte	0x00, 0xf5, 0x21, 0x00


	//----- nvinfo : EIATTR_KPARAM_INFO
	.align		4
.L_611:
        /*0028*/ 	.byte	0x04, 0x17
        /*002a*/ 	.short	(.L_613 - .L_612)
.L_612:
        /*002c*/ 	.word	0x00000000
        /*0030*/ 	.short	0x0001
        /*0032*/ 	.short	0x0008
        /*0034*/ 	.byte	0x00, 0xf0, 0x11, 0x00


	//----- nvinfo : EIATTR_KPARAM_INFO
	.align		4
.L_613:
        /*0038*/ 	.byte	0x04, 0x17
        /*003a*/ 	.short	(.L_615 - .L_614)
.L_614:
        /*003c*/ 	.word	0x00000000
        /*0040*/ 	.short	0x0000
        /*0042*/ 	.short	0x0000
        /*0044*/ 	.byte	0x00, 0xf5, 0x21, 0x00


	//----- nvinfo : EIATTR_SPARSE_MMA_MASK
	.align		4
.L_615:
        /*0048*/ 	.byte	0x03, 0x50
        /*004a*/ 	.short	0x0000


	//----- nvinfo : EIATTR_MAXREG_COUNT
	.align		4
        /*004c*/ 	.byte	0x03, 0x1b
        /*004e*/ 	.short	0x00ff


	//----- nvinfo : EIATTR_MERCURY_ISA_VERSION
	.align		4
        /*0050*/ 	.byte	0x03, 0x5f
        /*0052*/ 	.short	0x0101


	//----- nvinfo : EIATTR_VRC_CTA_INIT_COUNT
	.align		4
        /*0054*/ 	.byte	0x02, 0x4a
	.zero		1
	.zero		1


	//----- nvinfo : EIATTR_EXIT_INSTR_OFFSETS
	.align		4
        /*0058*/ 	.byte	0x04, 0x1c
        /*005a*/ 	.short	(.L_617 - .L_616)


	//   ....[0]....
.L_616:
        /*005c*/ 	.word	0x00000070


	//   ....[1]....
        /*0060*/ 	.word	0x00000110


	//----- nvinfo : EIATTR_CBANK_PARAM_SIZE
	.align		4
.L_617:
        /*0064*/ 	.byte	0x03, 0x19
        /*0066*/ 	.short	0x001c


	//----- nvinfo : EIATTR_PARAM_CBANK
	.align		4
        /*0068*/ 	.byte	0x04, 0x0a
        /*006a*/ 	.short	(.L_619 - .L_618)
	.align		4
.L_618:
        /*006c*/ 	.word	index@(.nv.constant0._Z7scl_f32PffS_i)
        /*0070*/ 	.short	0x0380
        /*0072*/ 	.short	0x001c


	//----- nvinfo : EIATTR_SW_WAR
	.align		4
.L_619:
        /*0074*/ 	.byte	0x04, 0x36
        /*0076*/ 	.short	(.L_621 - .L_620)
.L_620:
        /*0078*/ 	.word	0x00000008
.L_621:


//--------------------- .nv.info._Z7scl_i32PiiS_i --------------------------
	.section	.nv.info._Z7scl_i32PiiS_i,"",@"SHT_CUDA_INFO"
	.sectionflags	@""
	.align	4


	//----- nvinfo : EIATTR_CUDA_API_VERSION
	.align		4
        /*0000*/ 	.byte	0x04, 0x37
        /*0002*/ 	.short	(.L_623 - .L_622)
.L_622:
        /*0004*/ 	.word	0x00000082


	//----- nvinfo : EIATTR_KPARAM_INFO
	.align		4
.L_623:
        /*0008*/ 	.byte	0x04, 0x17
        /*000a*/ 	.short	(.L_625 - .L_624)
.L_624:
        /*000c*/ 	.word	0x00000000
        /*0010*/ 	.short	0x0003
        /*0012*/ 	.short	0x0018
        /*0014*/ 	.byte	0x00, 0xf0, 0x11, 0x00


	//----- nvinfo : EIATTR_KPARAM_INFO
	.align		4
.L_625:
        /*0018*/ 	.byte	0x04, 0x17
        /*001a*/ 	.short	(.L_627 - .L_626)
.L_626:
        /*001c*/ 	.word	0x00000000
        /*0020*/ 	.short	0x0002
        /*0022*/ 	.short	0x0010
        /*0024*/ 	.byte	0x00, 0xf5, 0x21, 0x00


	//----- nvinfo : EIATTR_KPARAM_INFO
	.align		4
.L_627:
        /*0028*/ 	.byte	0x04, 0x17
        /*002a*/ 	.short	(.L_629 - .L_628)
.L_628:
        /*002c*/ 	.word	0x00000000
        /*0030*/ 	.short	0x0001
        /*0032*/ 	.short	0x0008
        /*0034*/ 	.byte	0x00, 0xf0, 0x11, 0x00


	//----- nvinfo : EIATTR_KPARAM_INFO
	.align		4
.L_629:
        /*0038*/ 	.byte	0x04, 0x17
        /*003a*/ 	.short	(.L_631 - .L_630)
.L_630:
        /*003c*/ 	.word	0x00000000
        /*0040*/ 	.short	0x0000
        /*0042*/ 	.short	0x0000
        /*0044*/ 	.byte	0x00, 0xf5, 0x21, 0x00


	//----- nvinfo : EIATTR_SPARSE_MMA_MASK
	.align		4
.L_631:
        /*0048*/ 	.byte	0x03, 0x50
        /*004a*/ 	.short	0x0000


	//----- nvinfo : EIATTR_MAXREG_COUNT
	.align		4
        /*004c*/ 	.byte	0x03, 0x1b
        /*004e*/ 	.short	0x00ff


	//----- nvinfo : EIATTR_MERCURY_ISA_VERSION
	.align		4
        /*0050*/ 	.byte	0x03, 0x5f
        /*0052*/ 	.short	0x0101


	//----- nvinfo : EIATTR_VRC_CTA_INIT_COUNT
	.align		4
        /*0054*/ 	.byte	0x02, 0x4a
	.zero		1
	.zero		1


	//----- nvinfo : EIATTR_EXIT_INSTR_OFFSETS
	.align		4
        /*0058*/ 	.byte	0x04, 0x1c
        /*005a*/ 	.short	(.L_633 - .L_632)


	//   ....[0]....
.L_632:
        /*005c*/ 	.word	0x00000070


	//   ....[1]....
        /*0060*/ 	.word	0x00000110


	//----- nvinfo : EIATTR_CBANK_PARAM_SIZE
	.align		4
.L_633:
        /*0064*/ 	.byte	0x03, 0x19
        /*0066*/ 	.short	0x001c


	//----- nvinfo : EIATTR_PARAM_CBANK
	.align		4
        /*0068*/ 	.byte	0x04, 0x0a
        /*006a*/ 	.short	(.L_635 - .L_634)
	.align		4
.L_634:
        /*006c*/ 	.word	index@(.nv.constant0._Z7scl_i32PiiS_i)
        /*0070*/ 	.short	0x0380
        /*0072*/ 	.short	0x001c


	//----- nvinfo : EIATTR_SW_WAR
	.align		4
.L_635:
        /*0074*/ 	.byte	0x04, 0x36
        /*0076*/ 	.short	(.L_637 - .L_636)
.L_636:
        /*0078*/ 	.word	0x00000008
.L_637:


//--------------------- .nv.info._Z12addValue_f32PffS_i --------------------------
	.section	.nv.info._Z12addValue_f32PffS_i,"",@"SHT_CUDA_INFO"
	.sectionflags	@""
	.align	4


	//----- nvinfo : EIATTR_CUDA_API_VERSION
	.align		4
        /*0000*/ 	.byte	0x04, 0x37
        /*0002*/ 	.short	(.L_639 - .L_638)
.L_638:
        /*0004*/ 	.word	0x00000082


	//----- nvinfo : EIATTR_KPARAM_INFO
	.align		4
.L_639:
        /*0008*/ 	.byte	0x04, 0x17
        /*000a*/ 	.short	(.L_641 - .L_640)
.L_640:
        /*000c*/ 	.word	0x00000000
        /*0010*/ 	.short	0x0003
        /*0012*/ 	.short	0x0018
        /*0014*/ 	.byte	0x00, 0xf0, 0x11, 0x00


	//----- nvinfo : EIATTR_KPARAM_INFO
	.align		4
.L_641:
        /*0018*/ 	.byte	0x04, 0x17
        /*001a*/ 	.short	(.L_643 - .L_642)
.L_642:
        /*001c*/ 	.word	0x00000000
        /*0020*/ 	.short	0x0002
        /*0022*/ 	.short	0x0010
        /*0024*/ 	.byte	0x00, 0xf5, 0x21, 0x00


	//----- nvinfo : EIATTR_KPARAM_INFO
	.align		4
.L_643:
        /*0028*/ 	.byte	0x04, 0x17
        /*002a*/ 	.short	(.L_645 - .L_644)
.L_644:
        /*002c*/ 	.word	0x00000000
        /*0030*/ 	.short	0x0001
        /*0032*/ 	.short	0x0008
        /*0034*/ 	.byte	0x00, 0xf0, 0x11, 0x00


	//----- nvinfo : EIATTR_KPARAM_INFO
	.align		4
.L_645:
        /*0038*/ 	.byte	0x04, 0x17
        /*003a*/ 	.short	(.L_647 - .L_646)
.L_646:
        /*003c*/ 	.word	0x00000000
        /*0040*/ 	.short	0x0000
        /*0042*/ 	.short	0x0000
        /*0044*/ 	.byte	0x00, 0xf5, 0x21, 0x00


	//----- nvinfo : EIATTR_SPARSE_MMA_MASK
	.align		4
.L_647:
        /*0048*/ 	.byte	0x03, 0x50
        /*004a*/ 	.short	0x0000


	//----- nvinfo : EIATTR_MAXREG_COUNT
	.align		4
        /*004c*/ 	.byte	0x03, 0x1b
        /*004e*/ 	.short	0x00ff


	//----- nvinfo : EIATTR_MERCURY_ISA_VERSION
	.align		4
        /*0050*/ 	.byte	0x03, 0x5f
        /*0052*/ 	.short	0x0101


	//----- nvinfo : EIATTR_VRC_CTA_INIT_COUNT
	.align		4
        /*0054*/ 	.byte	0x02, 0x4a
	.zero		1
	.zero		1


	//----- nvinfo : EIATTR_EXIT_INSTR_OFFSETS
	.align		4
        /*0058*/ 	.byte	0x04, 0x1c
        /*005a*/ 	.short	(.L_649 - .L_648)


	//   ....[0]....
.L_648:
        /*005c*/ 	.word	0x00000070


	//   ....[1]....
        /*0060*/ 	.word	0x00000110


	//----- nvinfo : EIATTR_CBANK_PARAM_SIZE
	.align		4
.L_649:
        /*0064*/ 	.byte	0x03, 0x19
        /*0066*/ 	.short	0x001c


	//----- nvinfo : EIATTR_PARAM_CBANK
	.align		4
        /*0068*/ 	.byte	0x04, 0x0a
        /*006a*/ 	.short	(.L_651 - .L_650)
	.align		4
.L_650:
        /*006c*/ 	.word	index@(.nv.constant0._Z12addValue_f32PffS_i)
        /*0070*/ 	.short	0x0380
        /*0072*/ 	.short	0x001c


	//----- nvinfo : EIATTR_SW_WAR
	.align		4
.L_651:
        /*0074*/ 	.byte	0x04, 0x36
        /*0076*/ 	.short	(.L_653 - .L_652)
.L_652:
        /*0078*/ 	.word	0x00000008
.L_653:


//--------------------- .nv.info._Z12addValue_i32PiiS_i --------------------------
	.section	.nv.info._Z12addValue_i32PiiS_i,"",@"SHT_CUDA_INFO"
	.sectionflags	@""
	.align	4


	//----- nvinfo : EIATTR_CUDA_API_VERSION
	.align		4
        /*0000*/ 	.byte	0x04, 0x37
        /*0002*/ 	.short	(.L_655 - .L_654)
.L_654:
        /*0004*/ 	.word	0x00000082


	//----- nvinfo : EIATTR_KPARAM_INFO
	.align		4
.L_655:
        /*0008*/ 	.byte	0x04, 0x17
        /*000a*/ 	.short	(.L_657 - .L_656)
.L_656:
        /*000c*/ 	.word	0x00000000
        /*0010*/ 	.short	0x0003
        /*0012*/ 	.short	0x0018
        /*0014*/ 	.byte	0x00, 0xf0, 0x11, 0x00


	//----- nvinfo : EIATTR_KPARAM_INFO
	.align		4
.L_657:
        /*0018*/ 	.byte	0x04, 0x17
        /*001a*/ 	.short	(.L_659 - .L_658)
.L_658:
        /*001c*/ 	.word	0x00000000
        /*0020*/ 	.short	0x0002
        /*0022*/ 	.short	0x0010
        /*0024*/ 	.byte	0x00, 0xf5, 0x21, 0x00


	//----- nvinfo : EIATTR_KPARAM_INFO
	.align		4
.L_659:
        /*0028*/ 	.byte	0x04, 0x17
        /*002a*/ 	.short	(.L_661 - .L_660)
.L_660:
        /*002c*/ 	.word	0x00000000
        /*0030*/ 	.short	0x0001
        /*0032*/ 	.short	0x0008
        /*0034*/ 	.byte	0x00, 0xf0, 0x11, 0x00


	//----- nvinfo : EIATTR_KPARAM_INFO
	.align		4
.L_661:
        /*0038*/ 	.byte	0x04, 0x17
        /*003a*/ 	.short	(.L_663 - .L_662)
.L_662:
        /*003c*/ 	.word	0x00000000
        /*0040*/ 	.short	0x0000
        /*0042*/ 	.short	0x0000
        /*0044*/ 	.byte	0x00, 0xf5, 0x21, 0x00


	//----- nvinfo : EIATTR_SPARSE_MMA_MASK
	.align		4
.L_663:
        /*0048*/ 	.byte	0x03, 0x50
        /*004a*/ 	.short	0x0000


	//----- nvinfo : EIATTR_MAXREG_COUNT
	.align		4
        /*004c*/ 	.byte	0x03, 0x1b
        /*004e*/ 	.short	0x00ff


	//----- nvinfo : EIATTR_MERCURY_ISA_VERSION
	.align		4
        /*0050*/ 	.byte	0x03, 0x5f
        /*0052*/ 	.short	0x0101


	//----- nvinfo : EIATTR_VRC_CTA_INIT_COUNT
	.align		4
        /*0054*/ 	.byte	0x02, 0x4a
	.zero		1
	.zero		1


	//----- nvinfo : EIATTR_EXIT_INSTR_OFFSETS
	.align		4
        /*0058*/ 	.byte	0x04, 0x1c
        /*005a*/ 	.short	(.L_665 - .L_664)


	//   ....[0]....
.L_664:
        /*005c*/ 	.word	0x00000070


	//   ....[1]....
        /*0060*/ 	.word	0x00000110


	//----- nvinfo : EIATTR_CBANK_PARAM_SIZE
	.align		4
.L_665:
        /*0064*/ 	.byte	0x03, 0x19
        /*0066*/ 	.short	0x001c


	//----- nvinfo : EIATTR_PARAM_CBANK
	.align		4
        /*0068*/ 	.byte	0x04, 0x0a
        /*006a*/ 	.short	(.L_667 - .L_666)
	.align		4
.L_666:
        /*006c*/ 	.word	index@(.nv.constant0._Z12addValue_i32PiiS_i)
        /*0070*/ 	.short	0x0380
        /*0072*/ 	.short	0x001c


	//----- nvinfo : EIATTR_SW_WAR
	.align		4
.L_667:
        /*0074*/ 	.byte	0x04, 0x36
        /*0076*/ 	.short	(.L_669 - .L_668)
.L_668:
        /*0078*/ 	.word	0x00000008
.L_669:


//--------------------- .nv.info._Z8init_f32Pffi  --------------------------
	.section	.nv.info._Z8init_f32Pffi,"",@"SHT_CUDA_INFO"
	.sectionflags	@""
	.align	4


	//----- nvinfo : EIATTR_CUDA_API_VERSION
	.align		4
        /*0000*/ 	.byte	0x04, 0x37
        /*0002*/ 	.short	(.L_671 - .L_670)
.L_670:
        /*0004*/ 	.word	0x00000082


	//----- nvinfo : EIATTR_KPARAM_INFO
	.align		4
.L_671:
        /*0008*/ 	.byte	0x04, 0x17
        /*000a*/ 	.short	(.L_673 - .L_672)
.L_672:
        /*000c*/ 	.word	0x00000000
        /*0010*/ 	.short	0x0002
        /*0012*/ 	.short	0x000c
        /*0014*/ 	.byte	0x00, 0xf0, 0x11, 0x00


	//----- nvinfo : EIATTR_KPARAM_INFO
	.align		4
.L_673:
        /*0018*/ 	.byte	0x04, 0x17
        /*001a*/ 	.short	(.L_675 - .L_674)
.L_674:
        /*001c*/ 	.word	0x00000000
        /*0020*/ 	.short	0x0001
        /*0022*/ 	.short	0x0008
        /*0024*/ 	.byte	0x00, 0xf0, 0x11, 0x00


	//----- nvinfo : EIATTR_KPARAM_INFO
	.align		4
.L_675:
        /*0028*/ 	.byte	0x04, 0x17
        /*002a*/ 	.short	(.L_677 - .L_676)
.L_676:
        /*002c*/ 	.word	0x00000000
        /*0030*/ 	.short	0x0000
        /*0032*/ 	.short	0x0000
        /*0034*/ 	.byte	0x00, 0xf5, 0x21, 0x00


	//----- nvinfo : EIATTR_SPARSE_MMA_MASK
	.align		4
.L_677:
        /*0038*/ 	.byte	0x03, 0x50
        /*003a*/ 	.short	0x0000


	//----- nvinfo : EIATTR_MAXREG_COUNT
	.align		4
        /*003c*/ 	.byte	0x03, 0x1b
        /*003e*/ 	.short	0x00ff


	//----- nvinfo : EIATTR_MERCURY_ISA_VERSION
	.align		4
        /*0040*/ 	.byte	0x03, 0x5f
        /*0042*/ 	.short	0x0101


	//----- nvinfo : EIATTR_VRC_CTA_INIT_COUNT
	.align		4
        /*0044*/ 	.byte	0x02, 0x4a
	.zero		1
	.zero		1


	//----- nvinfo : EIATTR_EXIT_INSTR_OFFSETS
	.align		4
        /*0048*/ 	.byte	0x04, 0x1c
        /*004a*/ 	.short	(.L_679 - .L_678)


	//   ....[0]....
.L_678:
        /*004c*/ 	.word	0x00000070


	//   ....[1]....
        /*0050*/ 	.word	0x000000d0


	//----- nvinfo : EIATTR_CBANK_PARAM_SIZE
	.align		4
.L_679:
        /*0054*/ 	.byte	0x03, 0x19
        /*0056*/ 	.short	0x0010


	//----- nvinfo : EIATTR_PARAM_CBANK
	.align		4
        /*0058*/ 	.byte	0x04, 0x0a
        /*005a*/ 	.short	(.L_681 - .L_680)
	.align		4
.L_680:
        /*005c*/ 	.word	index@(.nv.constant0._Z8init_f32Pffi)
        /*0060*/ 	.short	0x0380
        /*0062*/ 	.short	0x0010


	//----- nvinfo : EIATTR_SW_WAR
	.align		4
.L_681:
        /*0064*/ 	.byte	0x04, 0x36
        /*0066*/ 	.short	(.L_683 - .L_682)
.L_682:
        /*0068*/ 	.word	0x00000008
.L_683:


//--------------------- .nv.info._Z8init_i32Piii  --------------------------
	.section	.nv.info._Z8init_i32Piii,"",@"SHT_CUDA_INFO"
	.sectionflags	@""
	.align	4


	//----- nvinfo : EIATTR_CUDA_API_VERSION
	.align		4
        /*0000*/ 	.byte	0x04, 0x37
        /*0002*/ 	.short	(.L_685 - .L_684)
.L_684:
        /*0004*/ 	.word	0x00000082


	//----- nvinfo : EIATTR_KPARAM_INFO
	.align		4
.L_685:
        /*0008*/ 	.byte	0x04, 0x17
        /*000a*/ 	.short	(.L_687 - .L_686)
.L_686:
        /*000c*/ 	.word	0x00000000
        /*0010*/ 	.short	0x0002
        /*0012*/ 	.short	0x000c
        /*0014*/ 	.byte	0x00, 0xf0, 0x11, 0x00


	//----- nvinfo : EIATTR_KPARAM_INFO
	.align		4
.L_687:
        /*0018*/ 	.byte	0x04, 0x17
        /*001a*/ 	.short	(.L_689 - .L_688)
.L_688:
        /*001c*/ 	.word	0x00000000
        /*0020*/ 	.short	0x0001
        /*0022*/ 	.short	0x0008
        /*0024*/ 	.byte	0x00, 0xf0, 0x11, 0x00


	//----- nvinfo : EIATTR_KPARAM_INFO
	.align		4
.L_689:
        /*0028*/ 	.byte	0x04, 0x17
        /*002a*/ 	.short	(.L_691 - .L_690)
.L_690:
        /*002c*/ 	.word	0x00000000
        /*0030*/ 	.short	0x0000
        /*0032*/ 	.short	0x0000
        /*0034*/ 	.byte	0x00, 0xf5, 0x21, 0x00


	//----- nvinfo : EIATTR_SPARSE_MMA_MASK
	.align		4
.L_691:
        /*0038*/ 	.byte	0x03, 0x50
        /*003a*/ 	.short	0x0000


	//----- nvinfo : EIATTR_MAXREG_COUNT
	.align		4
        /*003c*/ 	.byte	0x03, 0x1b
        /*003e*/ 	.short	0x00ff


	//----- nvinfo : EIATTR_MERCURY_ISA_VERSION
	.align		4
        /*0040*/ 	.byte	0x03, 0x5f
        /*0042*/ 	.short	0x0101


	//----- nvinfo : EIATTR_VRC_CTA_INIT_COUNT
	.align		4
        /*0044*/ 	.byte	0x02, 0x4a
	.zero		1
	.zero		1


	//----- nvinfo : EIATTR_EXIT_INSTR_OFFSETS
	.align		4
        /*0048*/ 	.byte	0x04, 0x1c
        /*004a*/ 	.short	(.L_693 - .L_692)


	//   ....[0]....
.L_692:
        /*004c*/ 	.word	0x00000070


	//   ....[1]....
        /*0050*/ 	.word	0x000000d0


	//----- nvinfo : EIATTR_CBANK_PARAM_SIZE
	.align		4
.L_693:
        /*0054*/ 	.byte	0x03, 0x19
        /*0056*/ 	.short	0x0010


	//----- nvinfo : EIATTR_PARAM_CBANK
	.align		4
        /*0058*/ 	.byte	0x04, 0x0a
        /*005a*/ 	.short	(.L_695 - .L_694)
	.align		4
.L_694:
        /*005c*/ 	.word	index@(.nv.constant0._Z8init_i32Piii)
        /*0060*/ 	.short	0x0380
        /*0062*/ 	.short	0x0010


	//----- nvinfo : EIATTR_SW_WAR
	.align		4
.L_695:
        /*0064*/ 	.byte	0x04, 0x36
        /*0066*/ 	.short	(.L_697 - .L_696)
.L_696:
        /*0068*/ 	.word	0x00000008
.L_697:


//--------------------- .nv.callgraph             --------------------------
	.section	.nv.callgraph,"",@"SHT_CUDA_CALLGRAPH"
	.align	4
	.sectionentsize	8
	.align		4
        /*0000*/ 	.word	0x00000000
	.align		4
        /*0004*/ 	.word	0xffffffff
	.align		4
        /*0008*/ 	.word	0x00000000
	.align		4
        /*000c*/ 	.word	0xfffffffe
	.align		4
        /*0010*/ 	.word	0x00000000
	.align		4
        /*0014*/ 	.word	0xfffffffd
	.align		4
        /*0018*/ 	.word	0x00000000
	.align		4
        /*001c*/ 	.word	0xfffffffc


//--------------------- .text._Z19customErrorCalc_f32PfS_fffS_i --------------------------
	.section	.text._Z19customErrorCalc_f32PfS_fffS_i,"ax",@progbits
	.align	128
        .global         _Z19customErrorCalc_f32PfS_fffS_i
        .type           _Z19customErrorCalc_f32PfS_fffS_i,@function
        .size           _Z19customErrorCalc_f32PfS_fffS_i,(.L_x_70 - _Z19customErrorCalc_f32PfS_fffS_i)
        .other          _Z19customErrorCalc_f32PfS_fffS_i,@"STO_CUDA_ENTRY STV_DEFAULT"
_Z19customErrorCalc_f32PfS_fffS_i:
.text._Z19customErrorCalc_f32PfS_fffS_i:
[----:B------:R-:W-:Y:S01]  /*0000*/  LDC R1, c[0x0][0x37c] ;  /* 0x0000df00ff017b82 */ /* 0x000fe20000000800 */
[----:B------:R-:W0:Y:S07]  /*0010*/  S2R R0, SR_TID.X ;  /* 0x0000000000007919 */ /* 0x000e2e0000002100 */
[----:B------:R-:W0:Y:S01]  /*0020*/  S2UR UR4, SR_CTAID.X ;  /* 0x00000000000479c3 */ /* 0x000e220000002500 */
[----:B------:R-:W1:Y:S07]  /*0030*/  LDCU UR5, c[0x0][0x3a8] ;  /* 0x00007500ff0577ac */ /* 0x000e6e0008000800 */
[----:B------:R-:W0:Y:S02]  /*0040*/  LDC R7, c[0x0][0x360] ;  /* 0x0000d800ff077b82 */ /* 0x000e240000000800 */
[----:B0-----:R-:W-:-:S05]  /*0050*/  IMAD R7, R7, UR4, R0 ;  /* 0x0000000407077c24 */ /* 0x001fca000f8e0200 */
[----:B-1----:R-:W-:-:S13]  /*0060*/  ISETP.GE.AND P0, PT, R7, UR5, PT ;  /* 0x0000000507007c0c */ /* 0x002fda000bf06270 */
[----:B------:R-:W-:Y:S05]  /*0070*/  @P0 EXIT ;  /* 0x000000000000094d */ /* 0x000fea0003800000 */
[----:B------:R-:W0:Y:S01]  /*0080*/  LDC.64 R4, c[0x0][0x388] ;  /* 0x0000e200ff047b82 */ /* 0x000e220000000a00 */
[----:B------:R-:W1:Y:S01]  /*0090*/  LDCU.64 UR4, c[0x0][0x358] ;  /* 0x00006b00ff0477ac */ /* 0x000e620008000a00 */
[----:B------:R-:W2:Y:S06]  /*00a0*/  LDCU UR6, c[0x0][0x390] ;  /* 0x00007200ff0677ac */ /* 0x000eac0008000800 */
[----:B------:R-:W3:Y:S01]  /*00b0*/  LDC.64 R2, c[0x0][0x380] ;  /* 0x0000e000ff027b82 */ /* 0x000ee20000000a00 */
[----:B0-----:R-:W-:-:S06]  /*00c0*/  IMAD.WIDE R4, R7, 0x4, R4 ;  /* 0x0000000407047825 */ /* 0x001fcc00078e0204 */
[----:B-1----:R-:W2:Y:S01]  /*00d0*/  LDG.E R4, desc[UR4][R4.64] ;  /* 0x0000000404047981 */ /* 0x002ea2000c1e1900 */
[----:B---3--:R-:W-:-:S05]  /*00e0*/  IMAD.WIDE R2, R7, 0x4, R2 ;  /* 0x0000000407027825 */ /* 0x008fca00078e0202 */
[----:B------:R0:W5:Y:S01]  /*00f0*/  LDG.E R0, desc[UR4][R2.64] ;  /* 0x0000000402007981 */ /* 0x000162000c1e1900 */
[----:B--2---:R-:W-:-:S13]  /*0100*/  FSETP.GT.AND P0, PT, R4, UR6, PT ;  /* 0x0000000604007c0b */ /* 0x004fda000bf04000 */
[----:B0-----:R-:W-:Y:S05]  /*0110*/  @!P0 BRA `(.L_x_0) ;  /* 0x0000000000288947 */ /* 0x001fea0003800000 */
[----:B------:R-:W0:Y:S01]  /*0120*/  LDC.64 R2, c[0x0][0x3a0] ;  /* 0x0000e800ff027b82 */ /* 0x000e220000000a00 */
[C---:B-----5:R-:W-:Y:S01]  /*0130*/  FSETP.GEU.AND P0, PT, R0.reuse, UR6, PT ;  /* 0x0000000600007c0b */ /* 0x060fe2000bf0e000 */
[----:B------:R-:W-:Y:S01]  /*0140*/  FADD R5, -R0, 1 ;  /* 0x3f80000000057421 */ /* 0x000fe20000000100 */
[----:B0-----:R-:W-:-:S05]  /*0150*/  IMAD.WIDE R2, R7, 0x4, R2 ;  /* 0x0000000407027825 */ /* 0x001fca00078e0202 */
[----:B------:R0:W-:Y:S06]  /*0160*/  STG.E desc[UR4][R2.64], R5 ;  /* 0x0000000502007986 */ /* 0x0001ec000c101904 */
[----:B------:R-:W-:Y:S05]  /*0170*/  @P0 EXIT ;  /* 0x000000000000094d */ /* 0x000fea0003800000 */
[----:B------:R-:W0:Y:S02]  /*0180*/  LDCU UR7, c[0x0][0x394] ;  /* 0x00007280ff0777ac */ /* 0x000e240008000800 */
[----:B0-----:R-:W-:-:S05]  /*0190*/  FMUL R5, R5, UR7 ;  /* 0x0000000705057c20 */ /* 0x001fca0008400000 */
[----:B------:R-:W-:Y:S01]  /*01a0*/  STG.E desc[UR4][R2.64], R5 ;  /* 0x0000000502007986 */ /* 0x000fe2000c101904 */
[----:B------:R-:W-:Y:S05]  /*01b0*/  EXIT ;  /* 0x000000000000794d */ /* 0x000fea0003800000 */
.L_x_0:
[----:B------:R-:W0:Y:S01]  /*01c0*/  LDC.64 R2, c[0x0][0x3a0] ;  /* 0x0000e800ff027b82 */ /* 0x000e220000000a00 */
[C---:B-----5:R-:W-:Y:S01]  /*01d0*/  FSETP.GT.AND P0, PT, R0.reuse, UR6, PT ;  /* 0x0000000600007c0b */ /* 0x060fe2000bf04000 */
[----:B------:R-:W-:Y:S01]  /*01e0*/  FMUL R5, R0, R0 ;  /* 0x0000000000057220 */ /* 0x000fe20000400000 */
[----:B0-----:R-:W-:-:S05]  /*01f0*/  IMAD.WIDE R2, R7, 0x4, R2 ;  /* 0x0000000407027825 */ /* 0x001fca00078e0202 */
[----:B------:R0:W-:Y:S06]  /*0200*/  STG.E desc[UR4][R2.64], R5 ;  /* 0x0000000502007986 */ /* 0x0001ec000c101904 */
[----:B------:R-:W-:Y:S05]  /*0210*/  @!P0 EXIT ;  /* 0x000000000000894d */ /* 0x000fea0003800000 */
[----:B------:R-:W0:Y:S02]  /*0220*/  LDCU UR7, c[0x0][0x398] ;  /* 0x00007300ff0777ac */ /* 0x000e240008000800 */
[----:B0-----:R-:W-:-:S05]  /*0230*/  FMUL R5, R5, UR7 ;  /* 0x0000000705057c20 */ /* 0x001fca0008400000 */
[----:B------:R-:W-:Y:S01]  /*0240*/  STG.E desc[UR4][R2.64], R5 ;  /* 0x0000000502007986 */ /* 0x000fe2000c101904 */
[----:B------:R-:W-:Y:S05]  /*0250*/  EXIT ;  /* 0x000000000000794d */ /* 0x000fea0003800000 */
.L_x_1:
[----:B------:R-:W-:-:S00]  /*0260*/  BRA `(.L_x_1) ;  /* 0xfffffffc00fc7947 */ /* 0x000fc0000383ffff */
[----:B------:R-:W-:-:S00]  /*0270*/  NOP ;  /* 0x0000000000007918 */ /* 0x000fc00000000000 */
        /* <DEDUP_REMOVED lines=8> */
.L_x_70:


//--------------------- .text._Z13reluDeriv_f32PfS_i --------------------------
	.section	.text._Z13reluDeriv_f32PfS_i,"ax",@progbits
	.align	128
        .global         _Z13reluDeriv_f32PfS_i
        .type           _Z13reluDeriv_f32PfS_i,@function
        .size           _Z13reluDeriv_f32PfS_i,(.L_x_71 - _Z13reluDeriv_f32PfS_i)
        .other          _Z13reluDeriv_f32PfS_i,@"STO_CUDA_ENTRY STV_DEFAULT"
_Z13reluDeriv_f32PfS_i:
.text._Z13reluDeriv_f32PfS_i:
        /* <DEDUP_REMOVED lines=9> */
[----:B------:R-:W1:Y:S07]  /*0090*/  LDCU.64 UR4, c[0x0][0x358] ;  /* 0x00006b00ff0477ac */ /* 0x000e6e0008000a00 */
[----:B------:R-:W2:Y:S01]  /*00a0*/  LDC.64 R4, c[0x0][0x388] ;  /* 0x0000e200ff047b82 */ /* 0x000ea20000000a00 */
[----:B0-----:R-:W-:-:S06]  /*00b0*/  IMAD.WIDE R2, R7, 0x4, R2 ;  /* 0x0000000407027825 */ /* 0x001fcc00078e0202 */
[----:B-1----:R-:W3:Y:S01]  /*00c0*/  LDG.E R2, desc[UR4][R2.64] ;  /* 0x0000000402027981 */ /* 0x002ee2000c1e1900 */
[----:B--2---:R-:W-:Y:S01]  /*00d0*/  IMAD.WIDE R4, R7, 0x4, R4 ;  /* 0x0000000407047825 */ /* 0x004fe200078e0204 */
[----:B---3--:R-:W-:-:S05]  /*00e0*/  FSET.BF.GT.AND R7, R2, RZ, PT ;  /* 0x000000ff0207720a */ /* 0x008fca0003804000 */
[----:B------:R-:W-:Y:S01]  /*00f0*/  STG.E desc[UR4][R4.64], R7 ;  /* 0x0000000704007986 */ /* 0x000fe2000c101904 */
[----:B------:R-:W-:Y:S05]  /*0100*/  EXIT ;  /* 0x000000000000794d */ /* 0x000fea0003800000 */
.L_x_2:
        /* <DEDUP_REMOVED lines=15> */
.L_x_71:


//--------------------- .text._Z8relu_f32PfS_i    --------------------------
	.section	.text._Z8relu_f32PfS_i,"ax",@progbits
	.align	128
        .global         _Z8relu_f32PfS_i
        .type           _Z8relu_f32PfS_i,@function
        .size           _Z8relu_f32PfS_i,(.L_x_72 - _Z8relu_f32PfS_i)
        .other          _Z8relu_f32PfS_i,@"STO_CUDA_ENTRY STV_DEFAULT"
_Z8relu_f32PfS_i:
.text._Z8relu_f32PfS_i:
        /* <DEDUP_REMOVED lines=14> */
[----:B---3--:R-:W-:-:S05]  /*00e0*/  FMNMX R7, RZ, R2, !PT ;  /* 0x00000002ff077209 */ /* 0x008fca0007800000 */
[----:B------:R-:W-:Y:S01]  /*00f0*/  STG.E desc[UR4][R4.64], R7 ;  /* 0x0000000704007986 */ /* 0x000fe2000c101904 */
[----:B------:R-:W-:Y:S05]  /*0100*/  EXIT ;  /* 0x000000000000794d */ /* 0x000fea0003800000 */
.L_x_3:
        /* <DEDUP_REMOVED lines=15> */
.L_x_72:


//--------------------- .text._Z13tanhDeriv_f32PfS_i --------------------------
	.section	.text._Z13tanhDeriv_f32PfS_i,"ax",@progbits
	.align	128
        .global         _Z13tanhDeriv_f32PfS_i
        .type           _Z13tanhDeriv_f32PfS_i,@function
        .size           _Z13tanhDeriv_f32PfS_i,(.L_x_66 - _Z13tanhDeriv_f32PfS_i)
        .other          _Z13tanhDeriv_f32PfS_i,@"STO_CUDA_ENTRY STV_DEFAULT"
_Z13tanhDeriv_f32PfS_i:
.text._Z13tanhDeriv_f32PfS_i:
        /* <DEDUP_REMOVED lines=10> */
[----:B0-----:R-:W-:-:S06]  /*00a0*/  IMAD.WIDE R2, R0, 0x4, R2 ;  /* 0x0000000400027825 */ /* 0x001fcc00078e0202 */
[----:B-1----:R-:W2:Y:S01]  /*00b0*/  LDG.E R2, desc[UR4][R2.64] ;  /* 0x0000000402027981 */ /* 0x002ea2000c1e1900 */
[----:B------:R-:W-:Y:S01]  /*00c0*/  BSSY.RECONVERGENT B0, `(.L_x_4) ;  /* 0x0000015000007945 */ /* 0x000fe20003800200 */
[----:B--2---:R-:W-:-:S04]  /*00d0*/  FSETP.GEU.AND P0, PT, R2, RZ, PT ;  /* 0x000000ff0200720b */ /* 0x004fc80003f0e000 */
[----:B------:R-:W-:-:S04]  /*00e0*/  FSEL R10, -R2, R2, !P0 ;  /* 0x00000002020a7208 */ /* 0x000fc80004000100 */
[----:B------:R-:W0:Y:S02]  /*00f0*/  F2F.F64.F32 R4, R10 ;  /* 0x0000000a00047310 */ /* 0x000e240000201800 */
[----:B0-----:R-:W-:-:S08]  /*0100*/  DADD R4, R4, 1 ;  /* 0x3ff0000004047429 */ /* 0x001fd00000000000 */
[----:B------:R-:W-:-:S06]  /*0110*/  DMUL R4, R4, R4 ;  /* 0x0000000404047228 */ /* 0x000fcc0000000000 */
[----:B------:R-:W0:Y:S04]  /*0120*/  MUFU.RCP64H R7, R5 ;  /* 0x0000000500077308 */ /* 0x000e280000001800 */
[----:B------:R-:W-:-:S05]  /*0130*/  VIADD R6, R5, 0x300402 ;  /* 0x0030040205067836 */ /* 0x000fca0000000000 */
[----:B------:R-:W-:Y:S01]  /*0140*/  FSETP.GEU.AND P0, PT, |R6|, 5.8789094863358348022e-39, PT ;  /* 0x004004020600780b */ /* 0x000fe20003f0e200 */
[----:B0-----:R-:W-:-:S08]  /*0150*/  DFMA R8, -R4, R6, 1 ;  /* 0x3ff000000408742b */ /* 0x001fd00000000106 */
[----:B------:R-:W-:-:S08]  /*0160*/  DFMA R8, R8, R8, R8 ;  /* 0x000000080808722b */ /* 0x000fd00000000008 */
[----:B------:R-:W-:-:S08]  /*0170*/  DFMA R8, R6, R8, R6 ;  /* 0x000000080608722b */ /* 0x000fd00000000006 */
[----:B------:R-:W-:-:S08]  /*0180*/  DFMA R2, -R4, R8, 1 ;  /* 0x3ff000000402742b */ /* 0x000fd00000000108 */
[----:B------:R-:W-:Y:S01]  /*0190*/  DFMA R2, R8, R2, R8 ;  /* 0x000000020802722b */ /* 0x000fe20000000008 */
[----:B------:R-:W-:Y:S10]  /*01a0*/  @P0 BRA `(.L_x_5) ;  /* 0x0000000000180947 */ /* 0x000ff40003800000 */
[----:B------:R-:W-:-:S05]  /*01b0*/  LOP3.LUT R2, R5, 0x7fffffff, RZ, 0xc0, !PT ;  /* 0x7fffffff05027812 */ /* 0x000fca00078ec0ff */
[----:B------:R-:W-:Y:S01]  /*01c0*/  VIADD R8, R2, 0xfff00000 ;  /* 0xfff0000002087836 */ /* 0x000fe20000000000 */
[----:B------:R-:W-:-:S07]  /*01d0*/  MOV R2, 0x1f0 ;  /* 0x000001f000027802 */ /* 0x000fce0000000f00 */
[----:B------:R-:W-:Y:S05]  /*01e0*/  CALL.REL.NOINC `($__internal_0_$__cuda_sm20_dblrcp_rn_slowpath_v3) ;  /* 0x0000000000207944 */ /* 0x000fea0003c00000 */
[----:B------:R-:W-:Y:S01]  /*01f0*/  IMAD.MOV.U32 R2, RZ, RZ, R6 ;  /* 0x000000ffff027224 */ /* 0x000fe200078e0006 */
[----:B------:R-:W-:-:S07]  /*0200*/  MOV R3, R7 ;  /* 0x0000000700037202 */ /* 0x000fce0000000f00 */
.L_x_5:
[----:B------:R-:W-:Y:S05]  /*0210*/  BSYNC.RECONVERGENT B0 ;  /* 0x0000000000007941 */ /* 0x000fea0003800200 */
.L_x_4:
[----:B------:R-:W0:Y:S01]  /*0220*/  LDC.64 R4, c[0x0][0x388] ;  /* 0x0000e200ff047b82 */ /* 0x000e220000000a00 */
[----:B------:R-:W1:Y:S01]  /*0230*/  F2F.F32.F64 R3, R2 ;  /* 0x0000000200037310 */ /* 0x000e620000301000 */
[----:B0-----:R-:W-:-:S05]  /*0240*/  IMAD.WIDE R4, R0, 0x4, R4 ;  /* 0x0000000400047825 */ /* 0x001fca00078e0204 */
[----:B-1----:R-:W-:Y:S01]  /*0250*/  STG.E desc[UR4][R4.64], R3 ;  /* 0x0000000304007986 */ /* 0x002fe2000c101904 */
[----:B------:R-:W-:Y:S05]  /*0260*/  EXIT ;  /* 0x000000000000794d */ /* 0x000fea0003800000 */
        .weak           $__internal_0_$__cuda_sm20_dblrcp_rn_slowpath_v3
        .type           $__internal_0_$__cuda_sm20_dblrcp_rn_slowpath_v3,@function
        .size           $__internal_0_$__cuda_sm20_dblrcp_rn_slowpath_v3,(.L_x_66 - $__internal_0_$__cuda_sm20_dblrcp_rn_slowpath_v3)
$__internal_0_$__cuda_sm20_dblrcp_rn_slowpath_v3:
[----:B------:R-:W-:Y:S01]  /*0270*/  DSETP.GTU.AND P0, PT, |R4|, +INF , PT ;  /* 0x7ff000000400742a */ /* 0x000fe20003f0c200 */
[----:B------:R-:W-:-:S13]  /*0280*/  BSSY.RECONVERGENT B1, `(.L_x_6) ;  /* 0x0000023000017945 */ /* 0x000fda0003800200 */
[----:B------:R-:W-:Y:S05]  /*0290*/  @P0 BRA `(.L_x_7) ;  /* 0x00000000007c0947 */ /* 0x000fea0003800000 */
[----:B------:R-:W-:-:S05]  /*02a0*/  LOP3.LUT R3, R5, 0x7fffffff, RZ, 0xc0, !PT ;  /* 0x7fffffff05037812 */ /* 0x000fca00078ec0ff */
[----:B------:R-:W-:-:S05]  /*02b0*/  VIADD R6, R3, 0xffffffff ;  /* 0xffffffff03067836 */ /* 0x000fca0000000000 */
[----:B------:R-:W-:-:S13]  /*02c0*/  ISETP.GE.U32.AND P0, PT, R6, 0x7fefffff, PT ;  /* 0x7fefffff0600780c */ /* 0x000fda0003f06070 */
[----:B------:R-:W-:Y:S01]  /*02d0*/  @P0 LOP3.LUT R7, R5, 0x7ff00000, RZ, 0x3c, !PT ;  /* 0x7ff0000005070812 */ /* 0x000fe200078e3cff */
[----:B------:R-:W-:Y:S01]  /*02e0*/  @P0 IMAD.MOV.U32 R6, RZ, RZ, RZ ;  /* 0x000000ffff060224 */ /* 0x000fe200078e00ff */
[----:B------:R-:W-:Y:S06]  /*02f0*/  @P0 BRA `(.L_x_8) ;  /* 0x00000000006c0947 */ /* 0x000fec0003800000 */
[----:B------:R-:W-:-:S13]  /*0300*/  ISETP.GE.U32.AND P0, PT, R3, 0x1000001, PT ;  /* 0x010000010300780c */ /* 0x000fda0003f06070 */
[----:B------:R-:W-:Y:S05]  /*0310*/  @!P0 BRA `(.L_x_9) ;  /* 0x0000000000348947 */ /* 0x000fea0003800000 */
[----:B------:R-:W-:Y:S01]  /*0320*/  IADD3 R7, PT, PT, R5, -0x3fe00000, RZ ;  /* 0xc020000005077810 */ /* 0x000fe20007ffe0ff */
[----:B------:R-:W-:-:S03]  /*0330*/  IMAD.MOV.U32 R6, RZ, RZ, R4 ;  /* 0x000000ffff067224 */ /* 0x000fc600078e0004 */
[----:B------:R-:W0:Y:S03]  /*0340*/  MUFU.RCP64H R9, R7 ;  /* 0x0000000700097308 */ /* 0x000e260000001800 */
[----:B0-----:R-:W-:-:S08]  /*0350*/  DFMA R10, -R6, R8, 1 ;  /* 0x3ff00000060a742b */ /* 0x001fd00000000108 */
[----:B------:R-:W-:-:S08]  /*0360*/  DFMA R10, R10, R10, R10 ;  /* 0x0000000a0a0a722b */ /* 0x000fd0000000000a */
[----:B------:R-:W-:-:S08]  /*0370*/  DFMA R10, R8, R10, R8 ;  /* 0x0000000a080a722b */ /* 0x000fd00000000008 */
[----:B------:R-:W-:-:S08]  /*0380*/  DFMA R8, -R6, R10, 1 ;  /* 0x3ff000000608742b */ /* 0x000fd0000000010a */
[----:B------:R-:W-:-:S08]  /*0390*/  DFMA R8, R10, R8, R10 ;  /* 0x000000080a08722b */ /* 0x000fd0000000000a */
[----:B------:R-:W-:-:S08]  /*03a0*/  DMUL R8, R8, 2.2250738585072013831e-308 ;  /* 0x0010000008087828 */ /* 0x000fd00000000000 */
[----:B------:R-:W-:-:S08]  /*03b0*/  DFMA R4, -R4, R8, 1 ;  /* 0x3ff000000404742b */ /* 0x000fd00000000108 */
[----:B------:R-:W-:-:S08]  /*03c0*/  DFMA R4, R4, R4, R4 ;  /* 0x000000040404722b */ /* 0x000fd00000000004 */
[----:B------:R-:W-:Y:S01]  /*03d0*/  DFMA R6, R8, R4, R8 ;  /* 0x000000040806722b */ /* 0x000fe20000000008 */
[----:B------:R-:W-:Y:S10]  /*03e0*/  BRA `(.L_x_8) ;  /* 0x0000000000307947 */ /* 0x000ff40003800000 */
.L_x_9:
[----:B------:R-:W-:Y:S01]  /*03f0*/  DMUL R4, R4, 8.11296384146066816958e+31 ;  /* 0x4690000004047828 */ /* 0x000fe20000000000 */
[----:B------:R-:W-:-:S05]  /*0400*/  IMAD.MOV.U32 R6, RZ, RZ, R8 ;  /* 0x000000ffff067224 */ /* 0x000fca00078e0008 */
[----:B------:R-:W0:Y:S02]  /*0410*/  MUFU.RCP64H R7, R5 ;  /* 0x0000000500077308 */ /* 0x000e240000001800 */
[----:B0-----:R-:W-:-:S08]  /*0420*/  DFMA R8, -R4, R6, 1 ;  /* 0x3ff000000408742b */ /* 0x001fd00000000106 */
[----:B------:R-:W-:-:S08]  /*0430*/  DFMA R8, R8, R8, R8 ;  /* 0x000000080808722b */ /* 0x000fd00000000008 */
[----:B------:R-:W-:-:S08]  /*0440*/  DFMA R8, R6, R8, R6 ;  /* 0x000000080608722b */ /* 0x000fd00000000006 */
[----:B------:R-:W-:-:S08]  /*0450*/  DFMA R6, -R4, R8, 1 ;  /* 0x3ff000000406742b */ /* 0x000fd00000000108 */
[----:B------:R-:W-:-:S08]  /*0460*/  DFMA R6, R8, R6, R8 ;  /* 0x000000060806722b */ /* 0x000fd00000000008 */
[----:B------:R-:W-:Y:S01]  /*0470*/  DMUL R6, R6, 8.11296384146066816958e+31 ;  /* 0x4690000006067828 */ /* 0x000fe20000000000 */
[----:B------:R-:W-:Y:S10]  /*0480*/  BRA `(.L_x_8) ;  /* 0x0000000000087947 */ /* 0x000ff40003800000 */
.L_x_7:
[----:B------:R-:W-:Y:S02]  /*0490*/  LOP3.LUT R7, R5, 0x80000, RZ, 0xfc, !PT ;  /* 0x0008000005077812 */ /* 0x000fe400078efcff */
[----:B------:R-:W-:-:S07]  /*04a0*/  MOV R6, R4 ;  /* 0x0000000400067202 */ /* 0x000fce0000000f00 */
.L_x_8:
[----:B------:R-:W-:Y:S05]  /*04b0*/  BSYNC.RECONVERGENT B1 ;  /* 0x0000000000017941 */ /* 0x000fea0003800200 */
.L_x_6:
[----:B------:R-:W-:-:S04]  /*04c0*/  IMAD.MOV.U32 R3, RZ, RZ, 0x0 ;  /* 0x00000000ff037424 */ /* 0x000fc800078e00ff */
[----:B------:R-:W-:Y:S05]  /*04d0*/  RET.REL.NODEC R2 `(_Z13tanhDeriv_f32PfS_i) ;  /* 0xfffffff802c87950 */ /* 0x000fea0003c3ffff */
.L_x_10:
        /* <DEDUP_REMOVED lines=10> */
.L_x_66:


//--------------------- .text._Z8tanh_f32PfS_i    --------------------------
	.section	.text._Z8tanh_f32PfS_i,"ax",@progbits
	.align	128
        .global         _Z8tanh_f32PfS_i
        .type           _Z8tanh_f32PfS_i,@function
        .size           _Z8tanh_f32PfS_i,(.L_x_67 - _Z8tanh_f32PfS_i)
        .other          _Z8tanh_f32PfS_i,@"STO_CUDA_ENTRY STV_DEFAULT"
_Z8tanh_f32PfS_i:
.text._Z8tanh_f32PfS_i:
        /* <DEDUP_REMOVED lines=10> */
[----:B0-----:R-:W-:-:S05]  /*00a0*/  IMAD.WIDE R2, R0, 0x4, R2 ;  /* 0x0000000400027825 */ /* 0x001fca00078e0202 */
[----:B-1----:R-:W2:Y:S01]  /*00b0*/  LDG.E R12, desc[UR4][R2.64] ;  /* 0x00000004020c7981 */ /* 0x002ea2000c1e1900 */
[----:B------:R-:W-:Y:S01]  /*00c0*/  IMAD.MOV.U32 R6, RZ, RZ, 0x1 ;  /* 0x00000001ff067424 */ /* 0x000fe200078e00ff */
[----:B------:R-:W-:Y:S01]  /*00d0*/  BSSY.RECONVERGENT B0, `(.L_x_11) ;  /* 0x0000015000007945 */ /* 0x000fe20003800200 */
[----:B--2---:R-:W-:-:S04]  /*00e0*/  FSETP.GEU.AND P0, PT, R12, RZ, PT ;  /* 0x000000ff0c00720b */ /* 0x004fc80003f0e000 */
[----:B------:R-:W-:-:S04]  /*00f0*/  FSEL R13, -R12, R12, !P0 ;  /* 0x0000000c0c0d7208 */ /* 0x000fc80004000100 */
[----:B------:R-:W0:Y:S02]  /*0100*/  F2F.F64.F32 R4, R13 ;  /* 0x0000000d00047310 */ /* 0x000e240000201800 */
[----:B0-----:R-:W-:-:S06]  /*0110*/  DADD R4, R4, 1 ;  /* 0x3ff0000004047429 */ /* 0x001fcc0000000000 */
[----:B------:R-:W0:Y:S02]  /*0120*/  MUFU.RCP64H R7, R5 ;  /* 0x0000000500077308 */ /* 0x000e240000001800 */
[----:B0-----:R-:W-:-:S08]  /*0130*/  DFMA R8, -R4, R6, 1 ;  /* 0x3ff000000408742b */ /* 0x001fd00000000106 */
[----:B------:R-:W-:-:S08]  /*0140*/  DFMA R8, R8, R8, R8 ;  /* 0x000000080808722b */ /* 0x000fd00000000008 */
[----:B------:R-:W-:Y:S01]  /*0150*/  DFMA R8, R6, R8, R6 ;  /* 0x000000080608722b */ /* 0x000fe20000000006 */
[----:B------:R-:W0:Y:S07]  /*0160*/  F2F.F64.F32 R6, R12 ;  /* 0x0000000c00067310 */ /* 0x000e2e0000201800 */
[----:B------:R-:W-:-:S08]  /*0170*/  DFMA R10, -R4, R8, 1 ;  /* 0x3ff00000040a742b */ /* 0x000fd00000000108 */
[----:B------:R-:W-:Y:S01]  /*0180*/  DFMA R10, R8, R10, R8 ;  /* 0x0000000a080a722b */ /* 0x000fe20000000008 */
[----:B0-----:R-:W-:-:S07]  /*0190*/  FSETP.GEU.AND P1, PT, |R7|, 6.5827683646048100446e-37, PT ;  /* 0x036000000700780b */ /* 0x001fce0003f2e200 */
[----:B------:R-:W-:-:S08]  /*01a0*/  DMUL R2, R6, R10 ;  /* 0x0000000a06027228 */ /* 0x000fd00000000000 */
[----:B------:R-:W-:-:S08]  /*01b0*/  DFMA R8, -R4, R2, R6 ;  /* 0x000000020408722b */ /* 0x000fd00000000106 */
[----:B------:R-:W-:-:S10]  /*01c0*/  DFMA R2, R10, R8, R2 ;  /* 0x000000080a02722b */ /* 0x000fd40000000002 */
[----:B------:R-:W-:-:S05]  /*01d0*/  FFMA R8, RZ, R5, R3 ;  /* 0x00000005ff087223 */ /* 0x000fca0000000003 */
[----:B------:R-:W-:-:S13]  /*01e0*/  FSETP.GT.AND P0, PT, |R8|, 1.469367938527859385e-39, PT ;  /* 0x001000000800780b */ /* 0x000fda0003f04200 */
[----:B------:R-:W-:Y:S05]  /*01f0*/  @P0 BRA P1, `(.L_x_12) ;  /* 0x0000000000080947 */ /* 0x000fea0000800000 */
[----:B------:R-:W-:-:S07]  /*0200*/  MOV R10, 0x220 ;  /* 0x00000220000a7802 */ /* 0x000fce0000000f00 */
[----:B------:R-:W-:Y:S05]  /*0210*/  CALL.REL.NOINC `($__internal_1_$__cuda_sm20_div_rn_f64_full) ;  /* 0x0000000000187944 */ /* 0x000fea0003c00000 */
.L_x_12:
[----:B------:R-:W-:Y:S05]  /*0220*/  BSYNC.RECONVERGENT B0 ;  /* 0x0000000000007941 */ /* 0x000fea0003800200 */
.L_x_11:
[----:B------:R-:W0:Y:S01]  /*0230*/  LDC.64 R4, c[0x0][0x388] ;  /* 0x0000e200ff047b82 */ /* 0x000e220000000a00 */
[----:B------:R-:W1:Y:S01]  /*0240*/  F2F.F32.F64 R3, R2 ;  /* 0x0000000200037310 */ /* 0x000e620000301000 */
[----:B0-----:R-:W-:-:S05]  /*0250*/  IMAD.WIDE R4, R0, 0x4, R4 ;  /* 0x0000000400047825 */ /* 0x001fca00078e0204 */
[----:B-1----:R-:W-:Y:S01]  /*0260*/  STG.E desc[UR4][R4.64], R3 ;  /* 0x0000000304007986 */ /* 0x002fe2000c101904 */
[----:B------:R-:W-:Y:S05]  /*0270*/  EXIT ;  /* 0x000000000000794d */ /* 0x000fea0003800000 */
        .weak           $__internal_1_$__cuda_sm20_div_rn_f64_full
        .type           $__internal_1_$__cuda_sm20_div_rn_f64_full,@function
        .size           $__internal_1_$__cuda_sm20_div_rn_f64_full,(.L_x_67 - $__internal_1_$__cuda_sm20_div_rn_f64_full)
$__internal_1_$__cuda_sm20_div_rn_f64_full:
[C---:B------:R-:W-:Y:S01]  /*0280*/  FSETP.GEU.AND P0, PT, |R5|.reuse, 1.469367938527859385e-39, PT ;  /* 0x001000000500780b */ /* 0x040fe20003f0e200 */
[----:B------:R-:W-:Y:S01]  /*0290*/  IMAD.MOV.U32 R16, RZ, RZ, 0x1 ;  /* 0x00000001ff107424 */ /* 0x000fe200078e00ff */
[----:B------:R-:W-:Y:S01]  /*02a0*/  LOP3.LUT R2, R5, 0x800fffff, RZ, 0xc0, !PT ;  /* 0x800fffff05027812 */ /* 0x000fe200078ec0ff */
[----:B------:R-:W-:Y:S01]  /*02b0*/  BSSY.RECONVERGENT B1, `(.L_x_13) ;  /* 0x0000055000017945 */ /* 0x000fe20003800200 */
[C---:B------:R-:W-:Y:S02]  /*02c0*/  FSETP.GEU.AND P2, PT, |R7|.reuse, 1.469367938527859385e-39, PT ;  /* 0x001000000700780b */ /* 0x040fe40003f4e200 */
[----:B------:R-:W-:Y:S01]  /*02d0*/  LOP3.LUT R3, R2, 0x3ff00000, RZ, 0xfc, !PT ;  /* 0x3ff0000002037812 */ /* 0x000fe200078efcff */
[----:B------:R-:W-:Y:S01]  /*02e0*/  IMAD.MOV.U32 R2, RZ, RZ, R4 ;  /* 0x000000ffff027224 */ /* 0x000fe200078e0004 */
[----:B------:R-:W-:Y:S02]  /*02f0*/  LOP3.LUT R11, R7, 0x7ff00000, RZ, 0xc0, !PT ;  /* 0x7ff00000070b7812 */ /* 0x000fe400078ec0ff */
[----:B------:R-:W-:-:S03]  /*0300*/  LOP3.LUT R14, R5, 0x7ff00000, RZ, 0xc0, !PT ;  /* 0x7ff00000050e7812 */ /* 0x000fc600078ec0ff */
[----:B------:R-:W-:Y:S01]  /*0310*/  @!P0 DMUL R2, R4, 8.98846567431157953865e+307 ;  /* 0x7fe0000004028828 */ /* 0x000fe20000000000 */
[----:B------:R-:W-:-:S03]  /*0320*/  ISETP.GE.U32.AND P1, PT, R11, R14, PT ;  /* 0x0000000e0b00720c */ /* 0x000fc60003f26070 */
[----:B------:R-:W-:Y:S01]  /*0330*/  @!P2 LOP3.LUT R12, R5, 0x7ff00000, RZ, 0xc0, !PT ;  /* 0x7ff00000050ca812 */ /* 0x000fe200078ec0ff */
[----:B------:R-:W-:Y:S01]  /*0340*/  @!P2 IMAD.MOV.U32 R18, RZ, RZ, RZ ;  /* 0x000000ffff12a224 */ /* 0x000fe200078e00ff */
[----:B------:R-:W0:Y:S02]  /*0350*/  MUFU.RCP64H R17, R3 ;  /* 0x0000000300117308 */ /* 0x000e240000001800 */
[----:B------:R-:W-:Y:S01]  /*0360*/  @!P2 ISETP.GE.U32.AND P3, PT, R11, R12, PT ;  /* 0x0000000c0b00a20c */ /* 0x000fe20003f66070 */
[----:B------:R-:W-:-:S05]  /*0370*/  IMAD.MOV.U32 R12, RZ, RZ, 0x1ca00000 ;  /* 0x1ca00000ff0c7424 */ /* 0x000fca00078e00ff */
[----:B------:R-:W-:-:S04]  /*0380*/  @!P2 SEL R13, R12, 0x63400000, !P3 ;  /* 0x634000000c0da807 */ /* 0x000fc80005800000 */
[----:B------:R-:W-:-:S04]  /*0390*/  @!P2 LOP3.LUT R13, R13, 0x80000000, R7, 0xf8, !PT ;  /* 0x800000000d0da812 */ /* 0x000fc800078ef807 */
[----:B------:R-:W-:Y:S01]  /*03a0*/  @!P2 LOP3.LUT R19, R13, 0x100000, RZ, 0xfc, !PT ;  /* 0x001000000d13a812 */ /* 0x000fe200078efcff */
[----:B0-----:R-:W-:-:S08]  /*03b0*/  DFMA R8, R16, -R2, 1 ;  /* 0x3ff000001008742b */ /* 0x001fd00000000802 */
[----:B------:R-:W-:-:S08]  /*03c0*/  DFMA R8, R8, R8, R8 ;  /* 0x000000080808722b */ /* 0x000fd00000000008 */
[----:B------:R-:W-:Y:S01]  /*03d0*/  DFMA R16, R16, R8, R16 ;  /* 0x000000081010722b */ /* 0x000fe20000000010 */
[----:B------:R-:W-:Y:S01]  /*03e0*/  SEL R9, R12, 0x63400000, !P1 ;  /* 0x634000000c097807 */ /* 0x000fe20004800000 */
[----:B------:R-:W-:-:S03]  /*03f0*/  IMAD.MOV.U32 R8, RZ, RZ, R6 ;  /* 0x000000ffff087224 */ /* 0x000fc600078e0006 */
[----:B------:R-:W-:-:S03]  /*0400*/  LOP3.LUT R9, R9, 0x800fffff, R7, 0xf8, !PT ;  /* 0x800fffff09097812 */ /* 0x000fc600078ef807 */
[----:B------:R-:W-:-:S03]  /*0410*/  DFMA R20, R16, -R2, 1 ;  /* 0x3ff000001014742b */ /* 0x000fc60000000802 */
[----:B------:R-:W-:-:S05]  /*0420*/  @!P2 DFMA R8, R8, 2, -R18 ;  /* 0x400000000808a82b */ /* 0x000fca0000000812 */
[----:B------:R-:W-:Y:S01]  /*0430*/  DFMA R16, R16, R20, R16 ;  /* 0x000000141010722b */ /* 0x000fe20000000010 */
[----:B------:R-:W-:Y:S02]  /*0440*/  IMAD.MOV.U32 R21, RZ, RZ, R11 ;  /* 0x000000ffff157224 */ /* 0x000fe400078e000b */
[----:B------:R-:W-:Y:S01]  /*0450*/  IMAD.MOV.U32 R20, RZ, RZ, R14 ;  /* 0x000000ffff147224 */ /* 0x000fe200078e000e */
[----:B------:R-:W-:Y:S02]  /*0460*/  @!P0 LOP3.LUT R20, R3, 0x7ff00000, RZ, 0xc0, !PT ;  /* 0x7ff0000003148812 */ /* 0x000fe400078ec0ff */
[----:B------:R-:W-:Y:S02]  /*0470*/  @!P2 LOP3.LUT R21, R9, 0x7ff00000, RZ, 0xc0, !PT ;  /* 0x7ff000000915a812 */ /* 0x000fe400078ec0ff */
[----:B------:R-:W-:Y:S01]  /*0480*/  DMUL R18, R16, R8 ;  /* 0x0000000810127228 */ /* 0x000fe20000000000 */
[----:B------:R-:W-:Y:S02]  /*0490*/  VIADD R22, R20, 0xffffffff ;  /* 0xffffffff14167836 */ /* 0x000fe40000000000 */
[----:B------:R-:W-:-:S05]  /*04a0*/  VIADD R13, R21, 0xffffffff ;  /* 0xffffffff150d7836 */ /* 0x000fca0000000000 */
[----:B------:R-:W-:Y:S01]  /*04b0*/  DFMA R14, R18, -R2, R8 ;  /* 0x80000002120e722b */ /* 0x000fe20000000008 */
[----:B------:R-:W-:-:S04]  /*04c0*/  ISETP.GT.U32.AND P0, PT, R13, 0x7feffffe, PT ;  /* 0x7feffffe0d00780c */ /* 0x000fc80003f04070 */
[----:B------:R-:W-:-:S03]  /*04d0*/  ISETP.GT.U32.OR P0, PT, R22, 0x7feffffe, P0 ;  /* 0x7feffffe1600780c */ /* 0x000fc60000704470 */
[----:B------:R-:W-:-:S10]  /*04e0*/  DFMA R14, R16, R14, R18 ;  /* 0x0000000e100e722b */ /* 0x000fd40000000012 */
[----:B------:R-:W-:Y:S05]  /*04f0*/  @P0 BRA `(.L_x_14) ;  /* 0x00000000006c0947 */ /* 0x000fea0003800000 */
[----:B------:R-:W-:-:S04]  /*0500*/  LOP3.LUT R16, R5, 0x7ff00000, RZ, 0xc0, !PT ;  /* 0x7ff0000005107812 */ /* 0x000fc800078ec0ff */
[CC--:B------:R-:W-:Y:S02]  /*0510*/  VIADDMNMX R6, R11.reuse, -R16.reuse, 0xb9600000, !PT ;  /* 0xb96000000b067446 */ /* 0x0c0fe40007800910 */
[----:B------:R-:W-:Y:S02]  /*0520*/  ISETP.GE.U32.AND P0, PT, R11, R16, PT ;  /* 0x000000100b00720c */ /* 0x000fe40003f06070 */
[----:B------:R-:W-:Y:S02]  /*0530*/  VIMNMX R6, PT, PT, R6, 0x46a00000, PT ;  /* 0x46a0000006067848 */ /* 0x000fe40003fe0100 */
[----:B------:R-:W-:-:S05]  /*0540*/  SEL R11, R12, 0x63400000, !P0 ;  /* 0x634000000c0b7807 */ /* 0x000fca0004000000 */
[----:B------:R-:W-:Y:S02]  /*0550*/  IMAD.IADD R11, R6, 0x1, -R11 ;  /* 0x00000001060b7824 */ /* 0x000fe400078e0a0b */
[----:B------:R-:W-:Y:S02]  /*0560*/  IMAD.MOV.U32 R6, RZ, RZ, RZ ;  /* 0x000000ffff067224 */ /* 0x000fe400078e00ff */
[----:B------:R-:W-:-:S06]  /*0570*/  VIADD R7, R11, 0x7fe00000 ;  /* 0x7fe000000b077836 */ /* 0x000fcc0000000000 */
[----:B------:R-:W-:-:S10]  /*0580*/  DMUL R12, R14, R6 ;  /* 0x000000060e0c7228 */ /* 0x000fd40000000000 */
[----:B------:R-:W-:-:S13]  /*0590*/  FSETP.GTU.AND P0, PT, |R13|, 1.469367938527859385e-39, PT ;  /* 0x001000000d00780b */ /* 0x000fda0003f0c200 */
[----:B------:R-:W-:Y:S05]  /*05a0*/  @P0 BRA `(.L_x_15) ;  /* 0x0000000000940947 */ /* 0x000fea0003800000 */
[----:B------:R-:W-:Y:S01]  /*05b0*/  DFMA R2, R14, -R2, R8 ;  /* 0x800000020e02722b */ /* 0x000fe20000000008 */
[----:B------:R-:W-:-:S09]  /*05c0*/  IMAD.MOV.U32 R6, RZ, RZ, RZ ;  /* 0x000000ffff067224 */ /* 0x000fd200078e00ff */
[C---:B------:R-:W-:Y:S02]  /*05d0*/  FSETP.NEU.AND P0, PT, R3.reuse, RZ, PT ;  /* 0x000000ff0300720b */ /* 0x040fe40003f0d000 */
[----:B------:R-:W-:-:S04]  /*05e0*/  LOP3.LUT R5, R3, 0x80000000, R5, 0x48, !PT ;  /* 0x8000000003057812 */ /* 0x000fc800078e4805 */
[----:B------:R-:W-:-:S07]  /*05f0*/  LOP3.LUT R7, R5, R7, RZ, 0xfc, !PT ;  /* 0x0000000705077212 */ /* 0x000fce00078efcff */
[----:B------:R-:W-:Y:S05]  /*0600*/  @!P0 BRA `(.L_x_15) ;  /* 0x00000000007c8947 */ /* 0x000fea0003800000 */
[----:B------:R-:W-:Y:S01]  /*0610*/  IMAD.MOV R3, RZ, RZ, -R11 ;  /* 0x000000ffff037224 */ /* 0x000fe200078e0a0b */
[----:B------:R-:W-:Y:S01]  /*0620*/  DMUL.RP R6, R14, R6 ;  /* 0x000000060e067228 */ /* 0x000fe20000008000 */
[----:B------:R-:W-:Y:S01]  /*0630*/  IMAD.MOV.U32 R2, RZ, RZ, RZ ;  /* 0x000000ffff027224 */ /* 0x000fe200078e00ff */
[----:B------:R-:W-:-:S05]  /*0640*/  IADD3 R11, PT, PT, -R11, -0x43300000, RZ ;  /* 0xbcd000000b0b7810 */ /* 0x000fca0007ffe1ff */
[----:B------:R-:W-:-:S03]  /*0650*/  DFMA R2, R12, -R2, R14 ;  /* 0x800000020c02722b */ /* 0x000fc6000000000e */
[----:B------:R-:W-:-:S07]  /*0660*/  LOP3.LUT R5, R7, R5, RZ, 0x3c, !PT ;  /* 0x0000000507057212 */ /* 0x000fce00078e3cff */
[----:B------:R-:W-:-:S04]  /*0670*/  FSETP.NEU.AND P0, PT, |R3|, R11, PT ;  /* 0x0000000b0300720b */ /* 0x000fc80003f0d200 */
[----:B------:R-:W-:Y:S02]  /*0680*/  FSEL R12, R6, R12, !P0 ;  /* 0x0000000c060c7208 */ /* 0x000fe40004000000 */
[----:B------:R-:W-:Y:S01]  /*0690*/  FSEL R13, R5, R13, !P0 ;  /* 0x0000000d050d7208 */ /* 0x000fe20004000000 */
[----:B------:R-:W-:Y:S06]  /*06a0*/  BRA `(.L_x_15) ;  /* 0x0000000000547947 */ /* 0x000fec0003800000 */
.L_x_14:
[----:B------:R-:W-:-:S14]  /*06b0*/  DSETP.NAN.AND P0, PT, R6, R6, PT ;  /* 0x000000060600722a */ /* 0x000fdc0003f08000 */
[----:B------:R-:W-:Y:S05]  /*06c0*/  @P0 BRA `(.L_x_16) ;  /* 0x0000000000440947 */ /* 0x000fea0003800000 */
[----:B------:R-:W-:-:S14]  /*06d0*/  DSETP.NAN.AND P0, PT, R4, R4, PT ;  /* 0x000000040400722a */ /* 0x000fdc0003f08000 */
[----:B------:R-:W-:Y:S05]  /*06e0*/  @P0 BRA `(.L_x_17) ;  /* 0x0000000000300947 */ /* 0x000fea0003800000 */
[----:B------:R-:W-:Y:S01]  /*06f0*/  ISETP.NE.AND P0, PT, R21, R20, PT ;  /* 0x000000141500720c */ /* 0x000fe20003f05270 */
[----:B------:R-:W-:Y:S02]  /*0700*/  IMAD.MOV.U32 R12, RZ, RZ, 0x0 ;  /* 0x00000000ff0c7424 */ /* 0x000fe400078e00ff */
[----:B------:R-:W-:-:S10]  /*0710*/  IMAD.MOV.U32 R13, RZ, RZ, -0x80000 ;  /* 0xfff80000ff0d7424 */ /* 0x000fd400078e00ff */
[----:B------:R-:W-:Y:S05]  /*0720*/  @!P0 BRA `(.L_x_15) ;  /* 0x0000000000348947 */ /* 0x000fea0003800000 */
[----:B------:R-:W-:Y:S02]  /*0730*/  ISETP.NE.AND P0, PT, R21, 0x7ff00000, PT ;  /* 0x7ff000001500780c */ /* 0x000fe40003f05270 */
[----:B------:R-:W-:Y:S02]  /*0740*/  LOP3.LUT R13, R7, 0x80000000, R5, 0x48, !PT ;  /* 0x80000000070d7812 */ /* 0x000fe400078e4805 */
[----:B------:R-:W-:-:S13]  /*0750*/  ISETP.EQ.OR P0, PT, R20, RZ, !P0 ;  /* 0x000000ff1400720c */ /* 0x000fda0004702670 */
[----:B------:R-:W-:Y:S01]  /*0760*/  @P0 LOP3.LUT R2, R13, 0x7ff00000, RZ, 0xfc, !PT ;  /* 0x7ff000000d020812 */ /* 0x000fe200078efcff */
[----:B------:R-:W-:Y:S02]  /*0770*/  @!P0 IMAD.MOV.U32 R12, RZ, RZ, RZ ;  /* 0x000000ffff0c8224 */ /* 0x000fe400078e00ff */
[----:B------:R-:W-:Y:S02]  /*0780*/  @P0 IMAD.MOV.U32 R12, RZ, RZ, RZ ;  /* 0x000000ffff0c0224 */ /* 0x000fe400078e00ff */
[----:B------:R-:W-:Y:S01]  /*0790*/  @P0 IMAD.MOV.U32 R13, RZ, RZ, R2 ;  /* 0x000000ffff0d0224 */ /* 0x000fe200078e0002 */
[----:B------:R-:W-:Y:S06]  /*07a0*/  BRA `(.L_x_15) ;  /* 0x0000000000147947 */ /* 0x000fec0003800000 */
.L_x_17:
[----:B------:R-:W-:Y:S01]  /*07b0*/  LOP3.LUT R13, R5, 0x80000, RZ, 0xfc, !PT ;  /* 0x00080000050d7812 */ /* 0x000fe200078efcff */
[----:B------:R-:W-:Y:S01]  /*07c0*/  IMAD.MOV.U32 R12, RZ, RZ, R4 ;  /* 0x000000ffff0c7224 */ /* 0x000fe200078e0004 */
[----:B------:R-:W-:Y:S06]  /*07d0*/  BRA `(.L_x_15) ;  /* 0x0000000000087947 */ /* 0x000fec0003800000 */
.L_x_16:
[----:B------:R-:W-:Y:S01]  /*07e0*/  LOP3.LUT R13, R7, 0x80000, RZ, 0xfc, !PT ;  /* 0x00080000070d7812 */ /* 0x000fe200078efcff */
[----:B------:R-:W-:-:S07]  /*07f0*/  IMAD.MOV.U32 R12, RZ, RZ, R6 ;  /* 0x000000ffff0c7224 */ /* 0x000fce00078e0006 */
.L_x_15:
[----:B------:R-:W-:Y:S05]  /*0800*/  BSYNC.RECONVERGENT B1 ;  /* 0x0000000000017941 */ /* 0x000fea0003800200 */
.L_x_13:
[----:B------:R-:W-:Y:S02]  /*0810*/  IMAD.MOV.U32 R11, RZ, RZ, 0x0 ;  /* 0x00000000ff0b7424 */ /* 0x000fe400078e00ff */
[----:B------:R-:W-:Y:S02]  /*0820*/  IMAD.MOV.U32 R2, RZ, RZ, R12 ;  /* 0x000000ffff027224 */ /* 0x000fe400078e000c */
[----:B------:R-:W-:Y:S01]  /*0830*/  IMAD.MOV.U32 R3, RZ, RZ, R13 ;  /* 0x000000ffff037224 */ /* 0x000fe200078e000d */
[----:B------:R-:W-:Y:S06]  /*0840*/  RET.REL.NODEC R10 `(_Z8tanh_f32PfS_i) ;  /* 0xfffffff40aec7950 */ /* 0x000fec0003c3ffff */
.L_x_18:
        /* <DEDUP_REMOVED lines=11> */
.L_x_67:


//--------------------- .text._Z16sigmoidDeriv_f32PfS_i --------------------------
	.section	.text._Z16sigmoidDeriv_f32PfS_i,"ax",@progbits
	.align	128
        .global         _Z16sigmoidDeriv_f32PfS_i
        .type           _Z16sigmoidDeriv_f32PfS_i,@function
        .size           _Z16sigmoidDeriv_f32PfS_i,(.L_x_68 - _Z16sigmoidDeriv_f32PfS_i)
        .other          _Z16sigmoidDeriv_f32PfS_i,@"STO_CUDA_ENTRY STV_DEFAULT"
_Z16sigmoidDeriv_f32PfS_i:
.text._Z16sigmoidDeriv_f32PfS_i:
        /* <DEDUP_REMOVED lines=12> */
[----:B------:R-:W-:Y:S01]  /*00c0*/  UMOV UR4, 0x3f000000 ;  /* 0x3f00000000047882 */ /* 0x000fe20000000000 */
[----:B------:R-:W-:Y:S01]  /*00d0*/  BSSY.RECONVERGENT B1, `(.L_x_19) ;  /* 0x0000011000017945 */ /* 0x000fe20003800200 */
[----:B------:R-:W-:Y:S01]  /*00e0*/  IMAD.U32 R6, RZ, RZ, UR4 ;  /* 0x00000004ff067e24 */ /* 0x000fe2000f8e00ff */
[----:B--2---:R-:W-:-:S04]  /*00f0*/  FSETP.GEU.AND P0, PT, R4, RZ, PT ;  /* 0x000000ff0400720b */ /* 0x004fc80003f0e000 */
[----:B------:R-:W-:-:S05]  /*0100*/  FSEL R0, -R4, R4, !P0 ;  /* 0x0000000404007208 */ /* 0x000fca0004000100 */
[----:B------:R-:W-:-:S04]  /*0110*/  FADD R0, R0, 1 ;  /* 0x3f80000000007421 */ /* 0x000fc80000000000 */
[----:B------:R-:W-:-:S04]  /*0120*/  FMUL R3, R0, R0 ;  /* 0x0000000000037220 */ /* 0x000fc80000400000 */
[----:B------:R-:W0:Y:S08]  /*0130*/  MUFU.RCP R0, R3 ;  /* 0x0000000300007308 */ /* 0x000e300000001000 */
[----:B------:R-:W1:Y:S01]  /*0140*/  FCHK P0, R6, R3 ;  /* 0x0000000306007302 */ /* 0x000e620000000000 */
[----:B0-----:R-:W-:-:S04]  /*0150*/  FFMA R7, -R3, R0, 1 ;  /* 0x3f80000003077423 */ /* 0x001fc80000000100 */
[----:B------:R-:W-:-:S04]  /*0160*/  FFMA R0, R0, R7, R0 ;  /* 0x0000000700007223 */ /* 0x000fc80000000000 */
[----:B------:R-:W-:-:S04]  /*0170*/  FFMA R4, R0, 0.5, RZ ;  /* 0x3f00000000047823 */ /* 0x000fc800000000ff */
[----:B------:R-:W-:-:S04]  /*0180*/  FFMA R5, -R3, R4, 0.5 ;  /* 0x3f00000003057423 */ /* 0x000fc80000000104 */
[----:B------:R-:W-:Y:S01]  /*0190*/  FFMA R7, R0, R5, R4 ;  /* 0x0000000500077223 */ /* 0x000fe20000000004 */
[----:B-1----:R-:W-:Y:S06]  /*01a0*/  @!P0 BRA `(.L_x_20) ;  /* 0x00000000000c8947 */ /* 0x002fec0003800000 */
[----:B------:R-:W-:-:S07]  /*01b0*/  MOV R4, 0x1d0 ;  /* 0x000001d000047802 */ /* 0x000fce0000000f00 */
[----:B------:R-:W-:Y:S05]  /*01c0*/  CALL.REL.NOINC `($__internal_2_$__cuda_sm3x_div_rn_noftz_f32_slowpath) ;  /* 0x0000000000187944 */ /* 0x000fea0003c00000 */
[----:B------:R-:W-:-:S07]  /*01d0*/  IMAD.MOV.U32 R7, RZ, RZ, R6 ;  /* 0x000000ffff077224 */ /* 0x000fce00078e0006 */
.L_x_20:
[----:B------:R-:W-:Y:S05]  /*01e0*/  BSYNC.RECONVERGENT B1 ;  /* 0x0000000000017941 */ /* 0x000fea0003800200 */
.L_x_19:
[----:B------:R-:W0:Y:S02]  /*01f0*/  LDC.64 R4, c[0x0][0x388] ;  /* 0x0000e200ff047b82 */ /* 0x000e240000000a00 */
[----:B0-----:R-:W-:-:S05]  /*0200*/  IMAD.WIDE R2, R2, 0x4, R4 ;  /* 0x0000000402027825 */ /* 0x001fca00078e0204 */
[----:B------:R-:W-:Y:S01]  /*0210*/  STG.E desc[UR6][R2.64], R7 ;  /* 0x0000000702007986 */ /* 0x000fe2000c101906 */
[----:B------:R-:W-:Y:S05]  /*0220*/  EXIT ;  /* 0x000000000000794d */ /* 0x000fea0003800000 */
        .weak           $__internal_2_$__cuda_sm3x_div_rn_noftz_f32_slowpath
        .type           $__internal_2_$__cuda_sm3x_div_rn_noftz_f32_slowpath,@function
        .size           $__internal_2_$__cuda_sm3x_div_rn_noftz_f32_slowpath,(.L_x_68 - $__internal_2_$__cuda_sm3x_div_rn_noftz_f32_slowpath)
$__internal_2_$__cuda_sm3x_div_rn_noftz_f32_slowpath:
[--C-:B------:R-:W-:Y:S01]  /*0230*/  SHF.R.U32.HI R0, RZ, 0x17, R3.reuse ;  /* 0x00000017ff007819 */ /* 0x100fe20000011603 */
[----:B------:R-:W-:Y:S04]  /*0240*/  BSSY.RECONVERGENT B0, `(.L_x_21) ;  /* 0x000005d000007945 */ /* 0x000fe80003800200 */
[----:B------:R-:W-:Y:S01]  /*0250*/  BSSY.RELIABLE B2, `(.L_x_22) ;  /* 0x000001b000027945 */ /* 0x000fe20003800100 */
[----:B------:R-:W-:Y:S01]  /*0260*/  IMAD.MOV.U32 R6, RZ, RZ, R3 ;  /* 0x000000ffff067224 */ /* 0x000fe200078e0003 */
[----:B------:R-:W-:-:S05]  /*0270*/  LOP3.LUT R5, R0, 0xff, RZ, 0xc0, !PT ;  /* 0x000000ff00057812 */ /* 0x000fca00078ec0ff */
[----:B------:R-:W-:-:S05]  /*0280*/  VIADD R7, R5, 0xffffffff ;  /* 0xffffffff05077836 */ /* 0x000fca0000000000 */
[----:B------:R-:W-:-:S13]  /*0290*/  ISETP.GT.U32.AND P0, PT, R7, 0xfd, PT ;  /* 0x000000fd0700780c */ /* 0x000fda0003f04070 */
[----:B------:R-:W-:Y:S01]  /*02a0*/  @!P0 IMAD.MOV.U32 R8, RZ, RZ, RZ ;  /* 0x000000ffff088224 */ /* 0x000fe200078e00ff */
[----:B------:R-:W-:Y:S06]  /*02b0*/  @!P0 BRA `(.L_x_23) ;  /* 0x0000000000508947 */ /* 0x000fec0003800000 */
[----:B------:R-:W-:Y:S01]  /*02c0*/  FSETP.GTU.FTZ.AND P0, PT, |R3|, +INF , PT ;  /* 0x7f8000000300780b */ /* 0x000fe20003f1c200 */
[----:B------:R-:W-:-:S12]  /*02d0*/  IMAD.MOV.U32 R0, RZ, RZ, R3 ;  /* 0x000000ffff007224 */ /* 0x000fd800078e0003 */
[----:B------:R-:W-:Y:S05]  /*02e0*/  @P0 BREAK.RELIABLE B2 ;  /* 0x0000000000020942 */ /* 0x000fea0003800100 */
[----:B------:R-:W-:Y:S05]  /*02f0*/  @P0 BRA `(.L_x_24) ;  /* 0x0000000400400947 */ /* 0x000fea0003800000 */
[----:B------:R-:W-:-:S05]  /*0300*/  IMAD.MOV.U32 R3, RZ, RZ, 0x3f000000 ;  /* 0x3f000000ff037424 */ /* 0x000fca00078e00ff */
[----:B------:R-:W-:-:S13]  /*0310*/  LOP3.LUT P0, RZ, R6, 0x7fffffff, R3, 0xc8, !PT ;  /* 0x7fffffff06ff7812 */ /* 0x000fda000780c803 */
[----:B------:R-:W-:Y:S05]  /*0320*/  @!P0 BREAK.RELIABLE B2 ;  /* 0x0000000000028942 */ /* 0x000fea0003800100 */
[----:B------:R-:W-:Y:S05]  /*0330*/  @!P0 BRA `(.L_x_25) ;  /* 0x0000000400288947 */ /* 0x000fea0003800000 */
[----:B------:R-:W-:Y:S02]  /*0340*/  FSETP.NEU.FTZ.AND P0, PT, |R0|, +INF , PT ;  /* 0x7f8000000000780b */ /* 0x000fe40003f1d200 */
[----:B------:R-:W-:-:S04]  /*0350*/  LOP3.LUT P1, RZ, R3, 0x7fffffff, RZ, 0xc0, !PT ;  /* 0x7fffffff03ff7812 */ /* 0x000fc8000782c0ff */
[----:B------:R-:W-:-:S13]  /*0360*/  PLOP3.LUT P0, PT, P0, P1, PT, 0x2f, 0xf2 ;  /* 0x0000000000f2781c */ /* 0x000fda0000702577 */
[----:B------:R-:W-:Y:S05]  /*0370*/  @P0 BREAK.RELIABLE B2 ;  /* 0x0000000000020942 */ /* 0x000fea0003800100 */
[----:B------:R-:W-:Y:S05]  /*0380*/  @P0 BRA `(.L_x_26) ;  /* 0x00000004000c0947 */ /* 0x000fea0003800000 */
[----:B------:R-:W-:-:S13]  /*0390*/  LOP3.LUT P0, RZ, R6, 0x7fffffff, RZ, 0xc0, !PT ;  /* 0x7fffffff06ff7812 */ /* 0x000fda000780c0ff */
[----:B------:R-:W-:Y:S05]  /*03a0*/  @!P0 BREAK.RELIABLE B2 ;  /* 0x0000000000028942 */ /* 0x000fea0003800100 */
[----:B------:R-:W-:Y:S05]  /*03b0*/  @!P0 BRA `(.L_x_27) ;  /* 0x0000000000f48947 */ /* 0x000fea0003800000 */
[----:B------:R-:W-:Y:S01]  /*03c0*/  ISETP.GE.AND P0, PT, R7, RZ, PT ;  /* 0x000000ff0700720c */ /* 0x000fe20003f06270 */
[----:B------:R-:W-:-:S12]  /*03d0*/  IMAD.MOV.U32 R8, RZ, RZ, RZ ;  /* 0x000000ffff087224 */ /* 0x000fd800078e00ff */
[----:B------:R-:W-:Y:S01]  /*03e0*/  @!P0 FFMA R6, R0, 1.84467440737095516160e+19, RZ ;  /* 0x5f80000000068823 */ /* 0x000fe200000000ff */
[----:B------:R-:W-:-:S07]  /*03f0*/  @!P0 VIADD R8, R8, 0x40 ;  /* 0x0000004008088836 */ /* 0x000fce0000000000 */
.L_x_23:
[----:B------:R-:W-:Y:S05]  /*0400*/  BSYNC.RELIABLE B2 ;  /* 0x0000000000027941 */ /* 0x000fea0003800100 */
.L_x_22:
[----:B------:R-:W-:Y:S01]  /*0410*/  LEA R3, R5, 0xc0800000, 0x17 ;  /* 0xc080000005037811 */ /* 0x000fe200078eb8ff */
[----:B------:R-:W-:Y:S01]  /*0420*/  UMOV UR4, 0x3f000000 ;  /* 0x3f00000000047882 */ /* 0x000fe20000000000 */
[----:B------:R-:W-:Y:S01]  /*0430*/  IADD3 R5, PT, PT, R8, 0x7e, -R5 ;  /* 0x0000007e08057810 */ /* 0x000fe20007ffe805 */
[----:B------:R-:W-:Y:S01]  /*0440*/  UIADD3 UR4, UPT, UPT, UR4, 0x800000, URZ ;  /* 0x0080000004047890 */ /* 0x000fe2000fffe0ff */
[----:B------:R-:W-:Y:S01]  /*0450*/  BSSY.RECONVERGENT B2, `(.L_x_28) ;  /* 0x0000032000027945 */ /* 0x000fe20003800200 */
[----:B------:R-:W-:-:S04]  /*0460*/  IMAD.IADD R3, R6, 0x1, -R3 ;  /* 0x0000000106037824 */ /* 0x000fc800078e0a03 */
[----:B------:R-:W0:Y:S01]  /*0470*/  MUFU.RCP R0, R3 ;  /* 0x0000000300007308 */ /* 0x000e220000001000 */
[----:B------:R-:W-:-:S04]  /*0480*/  FADD.FTZ R7, -R3, -RZ ;  /* 0x800000ff03077221 */ /* 0x000fc80000010100 */
[----:B0-----:R-:W-:-:S04]  /*0490*/  FFMA R9, R0, R7, 1 ;  /* 0x3f80000000097423 */ /* 0x001fc80000000007 */
[----:B------:R-:W-:-:S04]  /*04a0*/  FFMA R0, R0, R9, R0 ;  /* 0x0000000900007223 */ /* 0x000fc80000000000 */
[----:B------:R-:W-:-:S04]  /*04b0*/  FFMA R6, R0, UR4, RZ ;  /* 0x0000000400067c23 */ /* 0x000fc800080000ff */
[----:B------:R-:W-:-:S04]  /*04c0*/  FFMA R9, R7, R6, UR4 ;  /* 0x0000000407097e23 */ /* 0x000fc80008000006 */
[----:B------:R-:W-:-:S04]  /*04d0*/  FFMA R9, R0, R9, R6 ;  /* 0x0000000900097223 */ /* 0x000fc80000000006 */
[----:B------:R-:W-:-:S04]  /*04e0*/  FFMA R10, R7, R9, UR4 ;  /* 0x00000004070a7e23 */ /* 0x000fc80008000009 */
[----:B------:R-:W-:-:S05]  /*04f0*/  FFMA R6, R0, R10, R9 ;  /* 0x0000000a00067223 */ /* 0x000fca0000000009 */
[----:B------:R-:W-:-:S04]  /*0500*/  SHF.R.U32.HI R3, RZ, 0x17, R6 ;  /* 0x00000017ff037819 */ /* 0x000fc80000011606 */
[----:B------:R-:W-:-:S05]  /*0510*/  LOP3.LUT R3, R3, 0xff, RZ, 0xc0, !PT ;  /* 0x000000ff03037812 */ /* 0x000fca00078ec0ff */
[----:B------:R-:W-:-:S04]  /*0520*/  IMAD.IADD R7, R3, 0x1, R5 ;  /* 0x0000000103077824 */ /* 0x000fc800078e0205 */
[----:B------:R-:W-:-:S05]  /*0530*/  VIADD R3, R7, 0xffffffff ;  /* 0xffffffff07037836 */ /* 0x000fca0000000000 */
[----:B------:R-:W-:-:S13]  /*0540*/  ISETP.GE.U32.AND P0, PT, R3, 0xfe, PT ;  /* 0x000000fe0300780c */ /* 0x000fda0003f06070 */
[----:B------:R-:W-:Y:S05]  /*0550*/  @!P0 BRA `(.L_x_29) ;  /* 0x0000000000808947 */ /* 0x000fea0003800000 */
[----:B------:R-:W-:-:S13]  /*0560*/  ISETP.GT.AND P0, PT, R7, 0xfe, PT ;  /* 0x000000fe0700780c */ /* 0x000fda0003f04270 */
[----:B------:R-:W-:Y:S05]  /*0570*/  @P0 BRA `(.L_x_30) ;  /* 0x00000000006c0947 */ /* 0x000fea0003800000 */
[----:B------:R-:W-:-:S13]  /*0580*/  ISETP.GE.AND P0, PT, R7, 0x1, PT ;  /* 0x000000010700780c */ /* 0x000fda0003f06270 */
[----:B------:R-:W-:Y:S05]  /*0590*/  @P0 BRA `(.L_x_31) ;  /* 0x0000000000740947 */ /* 0x000fea0003800000 */
[----:B------:R-:W-:Y:S02]  /*05a0*/  ISETP.GE.AND P0, PT, R7, -0x18, PT ;  /* 0xffffffe80700780c */ /* 0x000fe40003f06270 */
[----:B------:R-:W-:-:S11]  /*05b0*/  LOP3.LUT R6, R6, 0x80000000, RZ, 0xc0, !PT ;  /* 0x8000000006067812 */ /* 0x000fd600078ec0ff */
[----:B------:R-:W-:Y:S05]  /*05c0*/  @!P0 BRA `(.L_x_31) ;  /* 0x0000000000688947 */ /* 0x000fea0003800000 */
[CC--:B------:R-:W-:Y:S01]  /*05d0*/  FFMA.RZ R3, R0.reuse, R10.reuse, R9 ;  /* 0x0000000a00037223 */ /* 0x0c0fe2000000c009 */
[C---:B------:R-:W-:Y:S01]  /*05e0*/  VIADD R8, R7.reuse, 0x20 ;  /* 0x0000002007087836 */ /* 0x040fe20000000000 */
[C---:B------:R-:W-:Y:S02]  /*05f0*/  ISETP.NE.AND P2, PT, R7.reuse, RZ, PT ;  /* 0x000000ff0700720c */ /* 0x040fe40003f45270 */
[----:B------:R-:W-:Y:S01]  /*0600*/  ISETP.NE.AND P1, PT, R7, RZ, PT ;  /* 0x000000ff0700720c */ /* 0x000fe20003f25270 */
[----:B------:R-:W-:Y:S01]  /*0610*/  IMAD.MOV R7, RZ, RZ, -R7 ;  /* 0x000000ffff077224 */ /* 0x000fe200078e0a07 */
[----:B------:R-:W-:Y:S01]  /*0620*/  LOP3.LUT R5, R3, 0x7fffff, RZ, 0xc0, !PT ;  /* 0x007fffff03057812 */ /* 0x000fe200078ec0ff */
[CCC-:B------:R-:W-:Y:S01]  /*0630*/  FFMA.RP R3, R0.reuse, R10.reuse, R9.reuse ;  /* 0x0000000a00037223 */ /* 0x1c0fe20000008009 */
[----:B------:R-:W-:Y:S02]  /*0640*/  FFMA.RM R0, R0, R10, R9 ;  /* 0x0000000a00007223 */ /* 0x000fe40000004009 */
[----:B------:R-:W-:-:S03]  /*0650*/  LOP3.LUT R5, R5, 0x800000, RZ, 0xfc, !PT ;  /* 0x0080000005057812 */ /* 0x000fc600078efcff */
[----:B------:R-:W-:Y:S02]  /*0660*/  FSETP.NEU.FTZ.AND P0, PT, R3, R0, PT ;  /* 0x000000000300720b */ /* 0x000fe40003f1d000 */
[----:B------:R-:W-:Y:S02]  /*0670*/  SHF.L.U32 R8, R5, R8, RZ ;  /* 0x0000000805087219 */ /* 0x000fe400000006ff */
[----:B------:R-:W-:Y:S02]  /*0680*/  SEL R0, R7, RZ, P2 ;  /* 0x000000ff07007207 */ /* 0x000fe40001000000 */
[----:B------:R-:W-:Y:S02]  /*0690*/  ISETP.NE.AND P1, PT, R8, RZ, P1 ;  /* 0x000000ff0800720c */ /* 0x000fe40000f25270 */
[----:B------:R-:W-:Y:S02]  /*06a0*/  SHF.R.U32.HI R0, RZ, R0, R5 ;  /* 0x00000000ff007219 */ /* 0x000fe40000011605 */
[----:B------:R-:W-:-:S02]  /*06b0*/  PLOP3.LUT P0, PT, P0, P1, PT, 0xf8, 0x8f ;  /* 0x00000000008f781c */ /* 0x000fc40000703f70 */
[----:B------:R-:W-:Y:S02]  /*06c0*/  SHF.R.U32.HI R8, RZ, 0x1, R0 ;  /* 0x00000001ff087819 */ /* 0x000fe40000011600 */
[----:B------:R-:W-:-:S04]  /*06d0*/  SEL R3, RZ, 0x1, !P0 ;  /* 0x00000001ff037807 */ /* 0x000fc80004000000 */
[----:B------:R-:W-:-:S04]  /*06e0*/  LOP3.LUT R3, R3, 0x1, R8, 0xf8, !PT ;  /* 0x0000000103037812 */ /* 0x000fc800078ef808 */
[----:B------:R-:W-:-:S05]  /*06f0*/  LOP3.LUT R3, R3, R0, RZ, 0xc0, !PT ;  /* 0x0000000003037212 */ /* 0x000fca00078ec0ff */
[----:B------:R-:W-:-:S05]  /*0700*/  IMAD.IADD R3, R8, 0x1, R3 ;  /* 0x0000000108037824 */ /* 0x000fca00078e0203 */
[----:B------:R-:W-:Y:S01]  /*0710*/  LOP3.LUT R6, R3, R6, RZ, 0xfc, !PT ;  /* 0x0000000603067212 */ /* 0x000fe200078efcff */
[----:B------:R-:W-:Y:S06]  /*0720*/  BRA `(.L_x_31) ;  /* 0x0000000000107947 */ /* 0x000fec0003800000 */
.L_x_30:
[----:B------:R-:W-:-:S04]  /*0730*/  LOP3.LUT R6, R6, 0x80000000, RZ, 0xc0, !PT ;  /* 0x8000000006067812 */ /* 0x000fc800078ec0ff */
[----:B------:R-:W-:Y:S01]  /*0740*/  LOP3.LUT R6, R6, 0x7f800000, RZ, 0xfc, !PT ;  /* 0x7f80000006067812 */ /* 0x000fe200078efcff */
[----:B------:R-:W-:Y:S06]  /*0750*/  BRA `(.L_x_31) ;  /* 0x0000000000047947 */ /* 0x000fec0003800000 */
.L_x_29:
[----:B------:R-:W-:-:S07]  /*0760*/  IMAD R6, R5, 0x800000, R6 ;  /* 0x0080000005067824 */ /* 0x000fce00078e0206 */
.L_x_31:
[----:B------:R-:W-:Y:S05]  /*0770*/  BSYNC.RECONVERGENT B2 ;  /* 0x0000000000027941 */ /* 0x000fea0003800200 */
.L_x_28:
[----:B------:R-:W-:Y:S05]  /*0780*/  BRA `(.L_x_32) ;  /* 0x0000000000207947 */ /* 0x000fea0003800000 */
.L_x_27:
[----:B------:R-:W-:-:S04]  /*0790*/  LOP3.LUT R6, R6, 0x80000000, R3, 0x48, !PT ;  /* 0x8000000006067812 */ /* 0x000fc800078e4803 */
[----:B------:R-:W-:Y:S01]  /*07a0*/  LOP3.LUT R6, R6, 0x7f800000, RZ, 0xfc, !PT ;  /* 0x7f80000006067812 */ /* 0x000fe200078efcff */
[----:B------:R-:W-:Y:S06]  /*07b0*/  BRA `(.L_x_32) ;  /* 0x0000000000147947 */ /* 0x000fec0003800000 */
.L_x_26:
[----:B------:R-:W-:Y:S01]  /*07c0*/  LOP3.LUT R6, R6, 0x80000000, R3, 0x48, !PT ;  /* 0x8000000006067812 */ /* 0x000fe200078e4803 */
[----:B------:R-:W-:Y:S06]  /*07d0*/  BRA `(.L_x_32) ;  /* 0x00000000000c7947 */ /* 0x000fec0003800000 */
.L_x_25:
[----:B------:R-:W0:Y:S01]  /*07e0*/  MUFU.RSQ R6, -QNAN ;  /* 0xffc0000000067908 */ /* 0x000e220000001400 */
[----:B------:R-:W-:Y:S05]  /*07f0*/  BRA `(.L_x_32) ;  /* 0x0000000000047947 */ /* 0x000fea0003800000 */
.L_x_24:
[----:B------:R-:W-:-:S07]  /*0800*/  FADD.FTZ R6, R0, 0.5 ;  /* 0x3f00000000067421 */ /* 0x000fce0000010000 */
.L_x_32:
[----:B------:R-:W-:Y:S05]  /*0810*/  BSYNC.RECONVERGENT B0 ;  /* 0x0000000000007941 */ /* 0x000fea0003800200 */
.L_x_21:
[----:B------:R-:W-:-:S04]  /*0820*/  IMAD.MOV.U32 R5, RZ, RZ, 0x0 ;  /* 0x00000000ff057424 */ /* 0x000fc800078e00ff */
[----:B0-----:R-:W-:Y:S05]  /*0830*/  RET.REL.NODEC R4 `(_Z16sigmoidDeriv_f32PfS_i) ;  /* 0xfffffff404f07950 */ /* 0x001fea0003c3ffff */
.L_x_33:
        /* <DEDUP_REMOVED lines=12> */
.L_x_68:


//--------------------- .text._Z11sigmoid_f32PfS_i --------------------------
	.section	.text._Z11sigmoid_f32PfS_i,"ax",@progbits
	.align	128
        .global         _Z11sigmoid_f32PfS_i
        .type           _Z11sigmoid_f32PfS_i,@function
        .size           _Z11sigmoid_f32PfS_i,(.L_x_69 - _Z11sigmoid_f32PfS_i)
        .other          _Z11sigmoid_f32PfS_i,@"STO_CUDA_ENTRY STV_DEFAULT"
_Z11sigmoid_f32PfS_i:
.text._Z11sigmoid_f32PfS_i:
        /* <DEDUP_REMOVED lines=20> */
[----:B------:R-:W-:Y:S02]  /*0140*/  DFMA R10, R6, R6, R6 ;  /* 0x00000006060a722b */ /* 0x000fe40000000006 */
[----:B------:R-:W0:Y:S06]  /*0150*/  F2F.F64.F32 R6, R12 ;  /* 0x0000000c00067310 */ /* 0x000e2c0000201800 */
[----:B------:R-:W-:-:S08]  /*0160*/  DFMA R10, R8, R10, R8 ;  /* 0x0000000a080a722b */ /* 0x000fd00000000008 */
[----:B------:R-:W-:Y:S02]  /*0170*/  DFMA R2, -R4, R10, 1 ;  /* 0x3ff000000402742b */ /* 0x000fe4000000010a */
[----:B0-----:R-:W-:-:S06]  /*0180*/  DMUL R6, R6, 0.5 ;  /* 0x3fe0000006067828 */ /* 0x001fcc0000000000 */
[----:B------:R-:W-:-:S04]  /*0190*/  DFMA R2, R10, R2, R10 ;  /* 0x000000020a02722b */ /* 0x000fc8000000000a */
[----:B------:R-:W-:-:S04]  /*01a0*/  FSETP.GEU.AND P1, PT, |R7|, 6.5827683646048100446e-37, PT ;  /* 0x036000000700780b */ /* 0x000fc80003f2e200 */
[----:B------:R-:W-:-:S08]  /*01b0*/  DMUL R8, R6, R2 ;  /* 0x0000000206087228 */ /* 0x000fd00000000000 */
[----:B------:R-:W-:-:S08]  /*01c0*/  DFMA R10, -R4, R8, R6 ;  /* 0x00000008040a722b */ /* 0x000fd00000000106 */
[----:B------:R-:W-:-:S10]  /*01d0*/  DFMA R2, R2, R10, R8 ;  /* 0x0000000a0202722b */ /* 0x000fd40000000008 */
[----:B------:R-:W-:-:S05]  /*01e0*/  FFMA R8, RZ, R5, R3 ;  /* 0x00000005ff087223 */ /* 0x000fca0000000003 */
[----:B------:R-:W-:-:S13]  /*01f0*/  FSETP.GT.AND P0, PT, |R8|, 1.469367938527859385e-39, PT ;  /* 0x001000000800780b */ /* 0x000fda0003f04200 */
[----:B------:R-:W-:Y:S05]  /*0200*/  @P0 BRA P1, `(.L_x_35) ;  /* 0x0000000000080947 */ /* 0x000fea0000800000 */
[----:B------:R-:W-:-:S07]  /*0210*/  MOV R10, 0x230 ;  /* 0x00000230000a7802 */ /* 0x000fce0000000f00 */
[----:B------:R-:W-:Y:S05]  /*0220*/  CALL.REL.NOINC `($__internal_3_$__cuda_sm20_div_rn_f64_full) ;  /* 0x00000000001c7944 */ /* 0x000fea0003c00000 */
.L_x_35:
[----:B------:R-:W-:Y:S05]  /*0230*/  BSYNC.RECONVERGENT B0 ;  /* 0x0000000000007941 */ /* 0x000fea0003800200 */
.L_x_34:
[----:B------:R-:W0:Y:S01]  /*0240*/  LDC.64 R4, c[0x0][0x388] ;  /* 0x0000e200ff047b82 */ /* 0x000e220000000a00 */
[----:B------:R-:W-:-:S10]  /*0250*/  DADD R2, -R2, 0.5 ;  /* 0x3fe0000002027429 */ /* 0x000fd40000000100 */
[----:B------:R-:W1:Y:S01]  /*0260*/  F2F.F32.F64 R3, R2 ;  /* 0x0000000200037310 */ /* 0x000e620000301000 */
[----:B0-----:R-:W-:-:S05]  /*0270*/  IMAD.WIDE R4, R0, 0x4, R4 ;  /* 0x0000000400047825 */ /* 0x001fca00078e0204 */
[----:B-1----:R-:W-:Y:S01]  /*0280*/  STG.E desc[UR4][R4.64], R3 ;  /* 0x0000000304007986 */ /* 0x002fe2000c101904 */
[----:B------:R-:W-:Y:S05]  /*0290*/  EXIT ;  /* 0x000000000000794d */ /* 0x000fea0003800000 */
        .weak           $__internal_3_$__cuda_sm20_div_rn_f64_full
        .type           $__internal_3_$__cuda_sm20_div_rn_f64_full,@function
        .size           $__internal_3_$__cuda_sm20_div_rn_f64_full,(.L_x_69 - $__internal_3_$__cuda_sm20_div_rn_f64_full)
$__internal_3_$__cuda_sm20_div_rn_f64_full:
        /* <DEDUP_REMOVED lines=67> */
.L_x_37:
        /* <DEDUP_REMOVED lines=16> */
.L_x_40:
[----:B------:R-:W-:Y:S01]  /*07d0*/  LOP3.LUT R13, R5, 0x80000, RZ, 0xfc, !PT ;  /* 0x00080000050d7812 */ /* 0x000fe200078efcff */
[----:B------:R-:W-:Y:S01]  /*07e0*/  IMAD.MOV.U32 R12, RZ, RZ, R4 ;  /* 0x000000ffff0c7224 */ /* 0x000fe200078e0004 */
[----:B------:R-:W-:Y:S06]  /*07f0*/  BRA `(.L_x_38) ;  /* 0x0000000000087947 */ /* 0x000fec0003800000 */
.L_x_39:
[----:B------:R-:W-:Y:S01]  /*0800*/  LOP3.LUT R13, R7, 0x80000, RZ, 0xfc, !PT ;  /* 0x00080000070d7812 */ /* 0x000fe200078efcff */
[----:B------:R-:W-:-:S07]  /*0810*/  IMAD.MOV.U32 R12, RZ, RZ, R6 ;  /* 0x000000ffff0c7224 */ /* 0x000fce00078e0006 */
.L_x_38:
[----:B------:R-:W-:Y:S05]  /*0820*/  BSYNC.RECONVERGENT B1 ;  /* 0x0000000000017941 */ /* 0x000fea0003800200 */
.L_x_36:
[----:B------:R-:W-:Y:S02]  /*0830*/  IMAD.MOV.U32 R11, RZ, RZ, 0x0 ;  /* 0x00000000ff0b7424 */ /* 0x000fe400078e00ff */
[----:B------:R-:W-:Y:S02]  /*0840*/  IMAD.MOV.U32 R2, RZ, RZ, R12 ;  /* 0x000000ffff027224 */ /* 0x000fe400078e000c */
[----:B------:R-:W-:Y:S01]  /*0850*/  IMAD.MOV.U32 R3, RZ, RZ, R13 ;  /* 0x000000ffff037224 */ /* 0x000fe200078e000d */
[----:B------:R-:W-:Y:S06]  /*0860*/  RET.REL.NODEC R10 `(_Z11sigmoid_f32PfS_i) ;  /* 0xfffffff40ae47950 */ /* 0x000fec0003c3ffff */
.L_x_41:
        /* <DEDUP_REMOVED lines=9> */
.L_x_69:


//--------------------- .text._Z13x_avpb_py_f32PffS_fS_i --------------------------
	.section	.text._Z13x_avpb_py_f32PffS_fS_i,"ax",@progbits
	.align	128
        .global         _Z13x_avpb_py_f32PffS_fS_i
        .type           _Z13x_avpb_py_f32PffS_fS_i,@function
        .size           _Z13x_avpb_py_f32PffS_fS_i,(.L_x_77 - _Z13x_avpb_py_f32PffS_fS_i)
        .other          _Z13x_avpb_py_f32PffS_fS_i,@"STO_CUDA_ENTRY STV_DEFAULT"
_Z13x_avpb_py_f32PffS_fS_i:
.text._Z13x_avpb_py_f32PffS_fS_i:
        /* <DEDUP_REMOVED lines=11> */
[----:B------:R-:W3:Y:S08]  /*00b0*/  LDC.64 R2, c[0x0][0x380] ;  /* 0x0000e000ff027b82 */ /* 0x000ef00000000a00 */
[----:B------:R-:W4:Y:S01]  /*00c0*/  LDC.64 R6, c[0x0][0x3a0] ;  /* 0x0000e800ff067b82 */ /* 0x000f220000000a00 */
[----:B0-----:R-:W-:-:S06]  /*00d0*/  IMAD.WIDE R4, R9, 0x4, R4 ;  /* 0x0000000409047825 */ /* 0x001fcc00078e0204 */
[----:B-1----:R-:W2:Y:S01]  /*00e0*/  LDG.E R4, desc[UR4][R4.64] ;  /* 0x0000000404047981 */ /* 0x002ea2000c1e1900 */
[----:B---3--:R-:W-:-:S06]  /*00f0*/  IMAD.WIDE R2, R9, 0x4, R2 ;  /* 0x0000000409027825 */ /* 0x008fcc00078e0202 */
[----:B------:R-:W3:Y:S01]  /*0100*/  LDG.E R2, desc[UR4][R2.64] ;  /* 0x0000000402027981 */ /* 0x000ee2000c1e1900 */
[----:B----4-:R-:W-:Y:S02]  /*0110*/  IMAD.WIDE R6, R9, 0x4, R6 ;  /* 0x0000000409067825 */ /* 0x010fe400078e0206 */
[----:B------:R-:W2:Y:S03]  /*0120*/  LDC R9, c[0x0][0x398] ;  /* 0x0000e600ff097b82 */ /* 0x000ea60000000800 */
[----:B------:R-:W3:Y:S01]  /*0130*/  LDG.E R11, desc[UR4][R6.64] ;  /* 0x00000004060b7981 */ /* 0x000ee2000c1e1900 */
[----:B--2---:R-:W-:-:S04]  /*0140*/  FFMA R9, R4, UR6, R9 ;  /* 0x0000000604097c23 */ /* 0x004fc80008000009 */
[----:B---3--:R-:W-:-:S05]  /*0150*/  FFMA R9, R2, R9, R11 ;  /* 0x0000000902097223 */ /* 0x008fca000000000b */
[----:B------:R-:W-:Y:S01]  /*0160*/  STG.E desc[UR4][R6.64], R9 ;  /* 0x0000000906007986 */ /* 0x000fe2000c101904 */
[----:B------:R-:W-:Y:S05]  /*0170*/  EXIT ;  /* 0x000000000000794d */ /* 0x000fea0003800000 */
.L_x_42:
        /* <DEDUP_REMOVED lines=16> */
.L_x_77:


//--------------------- .text._Z13x_avpb_py_i32PiiS_iS_i --------------------------
	.section	.text._Z13x_avpb_py_i32PiiS_iS_i,"ax",@progbits
	.align	128
        .global         _Z13x_avpb_py_i32PiiS_iS_i
        .type           _Z13x_avpb_py_i32PiiS_iS_i,@function
        .size           _Z13x_avpb_py_i32PiiS_iS_i,(.L_x_78 - _Z13x_avpb_py_i32PiiS_iS_i)
        .other          _Z13x_avpb_py_i32PiiS_iS_i,@"STO_CUDA_ENTRY STV_DEFAULT"
_Z13x_avpb_py_i32PiiS_iS_i:
.text._Z13x_avpb_py_i32PiiS_iS_i:
        /* <DEDUP_REMOVED lines=20> */
[----:B--2---:R-:W-:-:S04]  /*0140*/  IMAD R9, R4, UR6, R9 ;  /* 0x0000000604097c24 */ /* 0x004fc8000f8e0209 */
[----:B---3--:R-:W-:-:S05]  /*0150*/  IMAD R9, R2, R9, R0 ;  /* 0x0000000902097224 */ /* 0x008fca00078e0200 */
[----:B------:R-:W-:Y:S01]  /*0160*/  STG.E desc[UR4][R6.64], R9 ;  /* 0x0000000906007986 */ /* 0x000fe2000c101904 */
[----:B------:R-:W-:Y:S05]  /*0170*/  EXIT ;  /* 0x000000000000794d */ /* 0x000fea0003800000 */
.L_x_43:
        /* <DEDUP_REMOVED lines=16> */
.L_x_78:


//--------------------- .text._Z8xvpy_f32PfS_S_i  --------------------------
	.section	.text._Z8xvpy_f32PfS_S_i,"ax",@progbits
	.align	128
        .global         _Z8xvpy_f32PfS_S_i
        .type           _Z8xvpy_f32PfS_S_i,@function
        .size           _Z8xvpy_f32PfS_S_i,(.L_x_79 - _Z8xvpy_f32PfS_S_i)
        .other          _Z8xvpy_f32PfS_S_i,@"STO_CUDA_ENTRY STV_DEFAULT"
_Z8xvpy_f32PfS_S_i:
.text._Z8xvpy_f32PfS_S_i:
        /* <DEDUP_REMOVED lines=10> */
[----:B------:R-:W2:Y:S08]  /*00a0*/  LDC.64 R4, c[0x0][0x388] ;  /* 0x0000e200ff047b82 */ /* 0x000eb00000000a00 */
[----:B------:R-:W3:Y:S01]  /*00b0*/  LDC.64 R6, c[0x0][0x390] ;  /* 0x0000e400ff067b82 */ /* 0x000ee20000000a00 */
[----:B0-----:R-:W-:-:S06]  /*00c0*/  IMAD.WIDE R2, R9, 0x4, R2 ;  /* 0x0000000409027825 */ /* 0x001fcc00078e0202 */
[----:B-1----:R-:W4:Y:S01]  /*00d0*/  LDG.E R2, desc[UR4][R2.64] ;  /* 0x0000000402027981 */ /* 0x002f22000c1e1900 */
[----:B--2---:R-:W-:-:S06]  /*00e0*/  IMAD.WIDE R4, R9, 0x4, R4 ;  /* 0x0000000409047825 */ /* 0x004fcc00078e0204 */
[----:B------:R-:W4:Y:S01]  /*00f0*/  LDG.E R5, desc[UR4][R4.64] ;  /* 0x0000000404057981 */ /* 0x000f22000c1e1900 */
[----:B---3--:R-:W-:-:S05]  /*0100*/  IMAD.WIDE R6, R9, 0x4, R6 ;  /* 0x0000000409067825 */ /* 0x008fca00078e0206 */
[----:B------:R-:W4:Y:S02]  /*0110*/  LDG.E R9, desc[UR4][R6.64] ;  /* 0x0000000406097981 */ /* 0x000f24000c1e1900 */
[----:B----4-:R-:W-:-:S05]  /*0120*/  FFMA R9, R2, R5, R9 ;  /* 0x0000000502097223 */ /* 0x010fca0000000009 */
[----:B------:R-:W-:Y:S01]  /*0130*/  STG.E desc[UR4][R6.64], R9 ;  /* 0x0000000906007986 */ /* 0x000fe2000c101904 */
[----:B------:R-:W-:Y:S05]  /*0140*/  EXIT ;  /* 0x000000000000794d */ /* 0x000fea0003800000 */
.L_x_44:
        /* <DEDUP_REMOVED lines=11> */
.L_x_79:


//--------------------- .text._Z8xvpy_i32PiS_S_i  --------------------------
	.section	.text._Z8xvpy_i32PiS_S_i,"ax",@progbits
	.align	128
        .global         _Z8xvpy_i32PiS_S_i
        .type           _Z8xvpy_i32PiS_S_i,@function
        .size           _Z8xvpy_i32PiS_S_i,(.L_x_80 - _Z8xvpy_i32PiS_S_i)
        .other          _Z8xvpy_i32PiS_S_i,@"STO_CUDA_ENTRY STV_DEFAULT"
_Z8xvpy_i32PiS_S_i:
.text._Z8xvpy_i32PiS_S_i:
        /* <DEDUP_REMOVED lines=18> */
[----:B----4-:R-:W-:-:S05]  /*0120*/  IMAD R9, R2, R5, R0 ;  /* 0x0000000502097224 */ /* 0x010fca00078e0200 */
[----:B------:R-:W-:Y:S01]  /*0130*/  STG.E desc[UR4][R6.64], R9 ;  /* 0x0000000906007986 */ /* 0x000fe2000c101904 */
[----:B------:R-:W-:Y:S05]  /*0140*/  EXIT ;  /* 0x000000000000794d */ /* 0x000fea0003800000 */
.L_x_45:
        /* <DEDUP_REMOVED lines=11> */
.L_x_80:


//--------------------- .text._Z10axpb_y_f32fPffS_i --------------------------
	.section	.text._Z10axpb_y_f32fPffS_i,"ax",@progbits
	.align	128
        .global         _Z10axpb_y_f32fPffS_i
        .type           _Z10axpb_y_f32fPffS_i,@function
        .size           _Z10axpb_y_f32fPffS_i,(.L_x_81 - _Z10axpb_y_f32fPffS_i)
        .other          _Z10axpb_y_f32fPffS_i,@"STO_CUDA_ENTRY STV_DEFAULT"
_Z10axpb_y_f32fPffS_i:
.text._Z10axpb_y_f32fPffS_i:
        /* <DEDUP_REMOVED lines=12> */
[----:B------:R-:W2:Y:S01]  /*00c0*/  LDC R9, c[0x0][0x390] ;  /* 0x0000e400ff097b82 */ /* 0x000ea20000000800 */
[----:B0-----:R-:W-:-:S06]  /*00d0*/  IMAD.WIDE R2, R7, 0x4, R2 ;  /* 0x0000000407027825 */ /* 0x001fcc00078e0202 */
[----:B-1----:R-:W2:Y:S01]  /*00e0*/  LDG.E R2, desc[UR4][R2.64] ;  /* 0x0000000402027981 */ /* 0x002ea2000c1e1900 */
[----:B---3--:R-:W-:-:S05]  /*00f0*/  IMAD.WIDE R4, R7, 0x4, R4 ;  /* 0x0000000407047825 */ /* 0x008fca00078e0204 */
[----:B------:R-:W3:Y:S01]  /*0100*/  LDG.E R7, desc[UR4][R4.64] ;  /* 0x0000000404077981 */ /* 0x000ee2000c1e1900 */
[----:B--2---:R-:W-:-:S04]  /*0110*/  FFMA R0, R2, UR6, R9 ;  /* 0x0000000602007c23 */ /* 0x004fc80008000009 */
[----:B---3--:R-:W-:-:S05]  /*0120*/  FMUL R7, R0, R7 ;  /* 0x0000000700077220 */ /* 0x008fca0000400000 */
[----:B------:R-:W-:Y:S01]  /*0130*/  STG.E desc[UR4][R4.64], R7 ;  /* 0x0000000704007986 */ /* 0x000fe2000c101904 */
[----:B------:R-:W-:Y:S05]  /*0140*/  EXIT ;  /* 0x000000000000794d */ /* 0x000fea0003800000 */
.L_x_46:
        /* <DEDUP_REMOVED lines=11> */
.L_x_81:


//--------------------- .text._Z10axpb_y_i32iPiiS_i --------------------------
	.section	.text._Z10axpb_y_i32iPiiS_i,"ax",@progbits
	.align	128
        .global         _Z10axpb_y_i32iPiiS_i
        .type           _Z10axpb_y_i32iPiiS_i,@function
        .size           _Z10axpb_y_i32iPiiS_i,(.L_x_82 - _Z10axpb_y_i32iPiiS_i)
        .other          _Z10axpb_y_i32iPiiS_i,@"STO_CUDA_ENTRY STV_DEFAULT"
_Z10axpb_y_i32iPiiS_i:
.text._Z10axpb_y_i32iPiiS_i:
        /* <DEDUP_REMOVED lines=17> */
[----:B--2---:R-:W-:-:S04]  /*0110*/  IMAD R0, R2, UR6, R9 ;  /* 0x0000000602007c24 */ /* 0x004fc8000f8e0209 */
[----:B---3--:R-:W-:-:S05]  /*0120*/  IMAD R7, R0, R7, RZ ;  /* 0x0000000700077224 */ /* 0x008fca00078e02ff */
[----:B------:R-:W-:Y:S01]  /*0130*/  STG.E desc[UR4][R4.64], R7 ;  /* 0x0000000704007986 */ /* 0x000fe2000c101904 */
[----:B------:R-:W-:Y:S05]  /*0140*/  EXIT ;  /* 0x000000000000794d */ /* 0x000fea0003800000 */
.L_x_47:
        /* <DEDUP_REMOVED lines=11> */
.L_x_82:


//--------------------- .text._Z8aypb_f32fPffi    --------------------------
	.section	.text._Z8aypb_f32fPffi,"ax",@progbits
	.align	128
        .global         _Z8aypb_f32fPffi
        .type           _Z8aypb_f32fPffi,@function
        .size           _Z8aypb_f32fPffi,(.L_x_83 - _Z8aypb_f32fPffi)
        .other          _Z8aypb_f32fPffi,@"STO_CUDA_ENTRY STV_DEFAULT"
_Z8aypb_f32fPffi:
.text._Z8aypb_f32fPffi:
        /* <DEDUP_REMOVED lines=10> */
[----:B------:R-:W2:Y:S01]  /*00a0*/  LDCU UR6, c[0x0][0x380] ;  /* 0x00007000ff0677ac */ /* 0x000ea20008000800 */
[----:B0-----:R-:W-:-:S05]  /*00b0*/  IMAD.WIDE R2, R5, 0x4, R2 ;  /* 0x0000000405027825 */ /* 0x001fca00078e0202 */
[----:B------:R-:W2:Y:S01]  /*00c0*/  LDC R5, c[0x0][0x390] ;  /* 0x0000e400ff057b82 */ /* 0x000ea20000000800 */
[----:B-1----:R-:W2:Y:S02]  /*00d0*/  LDG.E R0, desc[UR4][R2.64] ;  /* 0x0000000402007981 */ /* 0x002ea4000c1e1900 */
[----:B--2---:R-:W-:-:S05]  /*00e0*/  FFMA R5, R0, UR6, R5 ;  /* 0x0000000600057c23 */ /* 0x004fca0008000005 */
[----:B------:R-:W-:Y:S01]  /*00f0*/  STG.E desc[UR4][R2.64], R5 ;  /* 0x0000000502007986 */ /* 0x000fe2000c101904 */
[----:B------:R-:W-:Y:S05]  /*0100*/  EXIT ;  /* 0x000000000000794d */ /* 0x000fea0003800000 */
.L_x_48:
        /* <DEDUP_REMOVED lines=15> */
.L_x_83:


//--------------------- .text._Z8aypb_i32iPiii    --------------------------
	.section	.text._Z8aypb_i32iPiii,"ax",@progbits
	.align	128
        .global         _Z8aypb_i32iPiii
        .type           _Z8aypb_i32iPiii,@function
        .size           _Z8aypb_i32iPiii,(.L_x_84 - _Z8aypb_i32iPiii)
        .other          _Z8aypb_i32iPiii,@"STO_CUDA_ENTRY STV_DEFAULT"
_Z8aypb_i32iPiii:
.text._Z8aypb_i32iPiii:
        /* <DEDUP_REMOVED lines=14> */
[----:B--2---:R-:W-:-:S05]  /*00e0*/  IMAD R5, R0, UR6, R5 ;  /* 0x0000000600057c24 */ /* 0x004fca000f8e0205 */
[----:B------:R-:W-:Y:S01]  /*00f0*/  STG.E desc[UR4][R2.64], R5 ;  /* 0x0000000502007986 */ /* 0x000fe2000c101904 */
[----:B------:R-:W-:Y:S05]  /*0100*/  EXIT ;  /* 0x000000000000794d */ /* 0x000fea0003800000 */
.L_x_49:
        /* <DEDUP_REMOVED lines=15> */
.L_x_84:


//--------------------- .text._Z12binarize_f32PffS_i --------------------------
	.section	.text._Z12binarize_f32PffS_i,"ax",@progbits
	.align	128
        .global         _Z12binarize_f32PffS_i
        .type           _Z12binarize_f32PffS_i,@function
        .size           _Z12binarize_f32PffS_i,(.L_x_85 - _Z12binarize_f32PffS_i)
        .other          _Z12binarize_f32PffS_i,@"STO_CUDA_ENTRY STV_DEFAULT"
_Z12binarize_f32PffS_i:
.text._Z12binarize_f32PffS_i:
        /* <DEDUP_REMOVED lines=14> */
[----:B---3--:R-:W-:Y:S01]  /*00e0*/  IMAD.WIDE R4, R7, 0x4, R4 ;  /* 0x0000000407047825 */ /* 0x008fe200078e0204 */
[----:B--2---:R-:W-:-:S05]  /*00f0*/  FSET.BF.GT.AND R7, R2, UR6, PT ;  /* 0x0000000602077c0a */ /* 0x004fca000b804000 */
[----:B------:R-:W-:Y:S01]  /*0100*/  STG.E desc[UR4][R4.64], R7 ;  /* 0x0000000704007986 */ /* 0x000fe2000c101904 */
[----:B------:R-:W-:Y:S05]  /*0110*/  EXIT ;  /* 0x000000000000794d */ /* 0x000fea0003800000 */
.L_x_50:
        /* <DEDUP_REMOVED lines=14> */
.L_x_85:


//--------------------- .text._Z12binarize_i32PiiS_i --------------------------
	.section	.text._Z12binarize_i32PiiS_i,"ax",@progbits
	.align	128
        .global         _Z12binarize_i32PiiS_i
        .type           _Z12binarize_i32PiiS_i,@function
        .size           _Z12binarize_i32PiiS_i,(.L_x_86 - _Z12binarize_i32PiiS_i)
        .other          _Z12binarize_i32PiiS_i,@"STO_CUDA_ENTRY STV_DEFAULT"
_Z12binarize_i32PiiS_i:
.text._Z12binarize_i32PiiS_i:
        /* <DEDUP_REMOVED lines=15> */
[----:B--2---:R-:W-:-:S04]  /*00f0*/  ISETP.GT.AND P0, PT, R2, UR6, PT ;  /* 0x0000000602007c0c */ /* 0x004fc8000bf04270 */
[----:B------:R-:W-:-:S05]  /*0100*/  SEL R7, RZ, 0x1, !P0 ;  /* 0x00000001ff077807 */ /* 0x000fca0004000000 */
[----:B------:R-:W-:Y:S01]  /*0110*/  STG.E desc[UR4][R4.64], R7 ;  /* 0x0000000704007986 */ /* 0x000fe2000c101904 */
[----:B------:R-:W-:Y:S05]  /*0120*/  EXIT ;  /* 0x000000000000794d */ /* 0x000fea0003800000 */
.L_x_51:
        /* <DEDUP_REMOVED lines=13> */
.L_x_86:


//--------------------- .text._Z10square_f32PfS_i --------------------------
	.section	.text._Z10square_f32PfS_i,"ax",@progbits
	.align	128
        .global         _Z10square_f32PfS_i
        .type           _Z10square_f32PfS_i,@function
        .size           _Z10square_f32PfS_i,(.L_x_87 - _Z10square_f32PfS_i)
        .other          _Z10square_f32PfS_i,@"STO_CUDA_ENTRY STV_DEFAULT"
_Z10square_f32PfS_i:
.text._Z10square_f32PfS_i:
        /* <DEDUP_REMOVED lines=13> */
[----:B--2---:R-:W-:-:S04]  /*00d0*/  IMAD.WIDE R4, R7, 0x4, R4 ;  /* 0x0000000407047825 */ /* 0x004fc800078e0204 */
[----:B---3--:R-:W-:-:S05]  /*00e0*/  FMUL R7, R2, R2 ;  /* 0x0000000202077220 */ /* 0x008fca0000400000 */
[----:B------:R-:W-:Y:S01]  /*00f0*/  STG.E desc[UR4][R4.64], R7 ;  /* 0x0000000704007986 */ /* 0x000fe2000c101904 */
[----:B------:R-:W-:Y:S05]  /*0100*/  EXIT ;  /* 0x000000000000794d */ /* 0x000fea0003800000 */
.L_x_52:
        /* <DEDUP_REMOVED lines=15> */
.L_x_87:


//--------------------- .text._Z10square_i32PiS_i --------------------------
	.section	.text._Z10square_i32PiS_i,"ax",@progbits
	.align	128
        .global         _Z10square_i32PiS_i
        .type           _Z10square_i32PiS_i,@function
        .size           _Z10square_i32PiS_i,(.L_x_88 - _Z10square_i32PiS_i)
        .other          _Z10square_i32PiS_i,@"STO_CUDA_ENTRY STV_DEFAULT"
_Z10square_i32PiS_i:
.text._Z10square_i32PiS_i:
        /* <DEDUP_REMOVED lines=14> */
[----:B---3--:R-:W-:-:S05]  /*00e0*/  IMAD R7, R2, R2, RZ ;  /* 0x0000000202077224 */ /* 0x008fca00078e02ff */
[----:B------:R-:W-:Y:S01]  /*00f0*/  STG.E desc[UR4][R4.64], R7 ;  /* 0x0000000704007986 */ /* 0x000fe2000c101904 */
[----:B------:R-:W-:Y:S05]  /*0100*/  EXIT ;  /* 0x000000000000794d */ /* 0x000fea0003800000 */
.L_x_53:
        /* <DEDUP_REMOVED lines=15> */
.L_x_88:


//--------------------- .text._Z8mult_f32PfS_S_i  --------------------------
	.section	.text._Z8mult_f32PfS_S_i,"ax",@progbits
	.align	128
        .global         _Z8mult_f32PfS_S_i
        .type           _Z8mult_f32PfS_S_i,@function
        .size           _Z8mult_f32PfS_S_i,(.L_x_89 - _Z8mult_f32PfS_S_i)
        .other          _Z8mult_f32PfS_S_i,@"STO_CUDA_ENTRY STV_DEFAULT"
_Z8mult_f32PfS_S_i:
.text._Z8mult_f32PfS_S_i:
        /* <DEDUP_REMOVED lines=16> */
[----:B---3--:R-:W-:-:S04]  /*0100*/  IMAD.WIDE R6, R9, 0x4, R6 ;  /* 0x0000000409067825 */ /* 0x008fc800078e0206 */
[----:B----4-:R-:W-:-:S05]  /*0110*/  FMUL R9, R2, R5 ;  /* 0x0000000502097220 */ /* 0x010fca0000400000 */
[----:B------:R-:W-:Y:S01]  /*0120*/  STG.E desc[UR4][R6.64], R9 ;  /* 0x0000000906007986 */ /* 0x000fe2000c101904 */
[----:B------:R-:W-:Y:S05]  /*0130*/  EXIT ;  /* 0x000000000000794d */ /* 0x000fea0003800000 */
.L_x_54:
        /* <DEDUP_REMOVED lines=12> */
.L_x_89:


//--------------------- .text._Z8mult_i32PiS_S_i  --------------------------
	.section	.text._Z8mult_i32PiS_S_i,"ax",@progbits
	.align	128
        .global         _Z8mult_i32PiS_S_i
        .type           _Z8mult_i32PiS_S_i,@function
        .size           _Z8mult_i32PiS_S_i,(.L_x_90 - _Z8mult_i32PiS_S_i)
        .other          _Z8mult_i32PiS_S_i,@"STO_CUDA_ENTRY STV_DEFAULT"
_Z8mult_i32PiS_S_i:
.text._Z8mult_i32PiS_S_i:
        /* <DEDUP_REMOVED lines=17> */
[----:B----4-:R-:W-:-:S05]  /*0110*/  IMAD R9, R2, R5, RZ ;  /* 0x0000000502097224 */ /* 0x010fca00078e02ff */
[----:B------:R-:W-:Y:S01]  /*0120*/  STG.E desc[UR4][R6.64], R9 ;  /* 0x0000000906007986 */ /* 0x000fe2000c101904 */
[----:B------:R-:W-:Y:S05]  /*0130*/  EXIT ;  /* 0x000000000000794d */ /* 0x000fea0003800000 */
.L_x_55:
        /* <DEDUP_REMOVED lines=12> */
.L_x_90:


//--------------------- .text._Z7sub_f32PfS_S_i   --------------------------
	.section	.text._Z7sub_f32PfS_S_i,"ax",@progbits
	.align	128
        .global         _Z7sub_f32PfS_S_i
        .type           _Z7sub_f32PfS_S_i,@function
        .size           _Z7sub_f32PfS_S_i,(.L_x_91 - _Z7sub_f32PfS_S_i)
        .other          _Z7sub_f32PfS_S_i,@"STO_CUDA_ENTRY STV_DEFAULT"
_Z7sub_f32PfS_S_i:
.text._Z7sub_f32PfS_S_i:
        /* <DEDUP_REMOVED lines=17> */
[----:B----4-:R-:W-:-:S05]  /*0110*/  FADD R9, R2, -R5 ;  /* 0x8000000502097221 */ /* 0x010fca0000000000 */
[----:B------:R-:W-:Y:S01]  /*0120*/  STG.E desc[UR4][R6.64], R9 ;  /* 0x0000000906007986 */ /* 0x000fe2000c101904 */
[----:B------:R-:W-:Y:S05]  /*0130*/  EXIT ;  /* 0x000000000000794d */ /* 0x000fea0003800000 */
.L_x_56:
        /* <DEDUP_REMOVED lines=12> */
.L_x_91:


//--------------------- .text._Z7sub_i32PiS_S_i   --------------------------
	.section	.text._Z7sub_i32PiS_S_i,"ax",@progbits
	.align	128
        .global         _Z7sub_i32PiS_S_i
        .type           _Z7sub_i32PiS_S_i,@function
        .size           _Z7sub_i32PiS_S_i,(.L_x_92 - _Z7sub_i32PiS_S_i)
        .other          _Z7sub_i32PiS_S_i,@"STO_CUDA_ENTRY STV_DEFAULT"
_Z7sub_i32PiS_S_i:
.text._Z7sub_i32PiS_S_i:
        /* <DEDUP_REMOVED lines=16> */
[----:B---3--:R-:W-:Y:S01]  /*0100*/  IMAD.WIDE R6, R9, 0x4, R6 ;  /* 0x0000000409067825 */ /* 0x008fe200078e0206 */
[----:B----4-:R-:W-:-:S05]  /*0110*/  IADD3 R9, PT, PT, R2, -R5, RZ ;  /* 0x8000000502097210 */ /* 0x010fca0007ffe0ff */
[----:B------:R-:W-:Y:S01]  /*0120*/  STG.E desc[UR4][R6.64], R9 ;  /* 0x0000000906007986 */ /* 0x000fe2000c101904 */
[----:B------:R-:W-:Y:S05]  /*0130*/  EXIT ;  /* 0x000000000000794d */ /* 0x000fea0003800000 */
.L_x_57:
        /* <DEDUP_REMOVED lines=12> */
.L_x_92:


//--------------------- .text._Z7add_f32PfS_S_i   --------------------------
	.section	.text._Z7add_f32PfS_S_i,"ax",@progbits
	.align	128
        .global         _Z7add_f32PfS_S_i
        .type           _Z7add_f32PfS_S_i,@function
        .size           _Z7add_f32PfS_S_i,(.L_x_93 - _Z7add_f32PfS_S_i)
        .other          _Z7add_f32PfS_S_i,@"STO_CUDA_ENTRY STV_DEFAULT"
_Z7add_f32PfS_S_i:
.text._Z7add_f32PfS_S_i:
        /* <DEDUP_REMOVED lines=17> */
[----:B----4-:R-:W-:-:S05]  /*0110*/  FADD R9, R2, R5 ;  /* 0x0000000502097221 */ /* 0x010fca0000000000 */
[----:B------:R-:W-:Y:S01]  /*0120*/  STG.E desc[UR4][R6.64], R9 ;  /* 0x0000000906007986 */ /* 0x000fe2000c101904 */
[----:B------:R-:W-:Y:S05]  /*0130*/  EXIT ;  /* 0x000000000000794d */ /* 0x000fea0003800000 */
.L_x_58:
        /* <DEDUP_REMOVED lines=12> */
.L_x_93:


//--------------------- .text._Z7add_i32PiS_S_i   --------------------------
	.section	.text._Z7add_i32PiS_S_i,"ax",@progbits
	.align	128
        .global         _Z7add_i32PiS_S_i
        .type           _Z7add_i32PiS_S_i,@function
        .size           _Z7add_i32PiS_S_i,(.L_x_94 - _Z7add_i32PiS_S_i)
        .other          _Z7add_i32PiS_S_i,@"STO_CUDA_ENTRY STV_DEFAULT"
_Z7add_i32PiS_S_i:
.text._Z7add_i32PiS_S_i:
        /* <DEDUP_REMOVED lines=17> */
[----:B----4-:R-:W-:-:S05]  /*0110*/  IADD3 R9, PT, PT, R2, R5, RZ ;  /* 0x0000000502097210 */ /* 0x010fca0007ffe0ff */
[----:B------:R-:W-:Y:S01]  /*0120*/  STG.E desc[UR4][R6.64], R9 ;  /* 0x0000000906007986 */ /* 0x000fe2000c101904 */
[----:B------:R-:W-:Y:S05]  /*0130*/  EXIT ;  /* 0x000000000000794d */ /* 0x000fea0003800000 */
.L_x_59:
        /* <DEDUP_REMOVED lines=12> */
.L_x_94:


//--------------------- .text._Z7scl_f32PffS_i    --------------------------
	.section	.text._Z7scl_f32PffS_i,"ax",@progbits
	.align	128
        .global         _Z7scl_f32PffS_i
        .type           _Z7scl_f32PffS_i,@function
        .size           _Z7scl_f32PffS_i,(.L_x_95 - _Z7scl_f32PffS_i)
        .other          _Z7scl_f32PffS_i,@"STO_CUDA_ENTRY STV_DEFAULT"
_Z7scl_f32PffS_i:
.text._Z7scl_f32PffS_i:
        /* <DEDUP_REMOVED lines=14> */
[----:B---3--:R-:W-:-:S04]  /*00e0*/  IMAD.WIDE R4, R7, 0x4, R4 ;  /* 0x0000000407047825 */ /* 0x008fc800078e0204 */
[----:B--2---:R-:W-:-:S05]  /*00f0*/  FMUL R7, R2, UR6 ;  /* 0x0000000602077c20 */ /* 0x004fca0008400000 */
[----:B------:R-:W-:Y:S01]  /*0100*/  STG.E desc[UR4][R4.64], R7 ;  /* 0x0000000704007986 */ /* 0x000fe2000c101904 */
[----:B------:R-:W-:Y:S05]  /*0110*/  EXIT ;  /* 0x000000000000794d */ /* 0x000fea0003800000 */
.L_x_60:
        /* <DEDUP_REMOVED lines=14> */
.L_x_95:


//--------------------- .text._Z7scl_i32PiiS_i    --------------------------
	.section	.text._Z7scl_i32PiiS_i,"ax",@progbits
	.align	128
        .global         _Z7scl_i32PiiS_i
        .type           _Z7scl_i32PiiS_i,@function
        .size           _Z7scl_i32PiiS_i,(.L_x_96 - _Z7scl_i32PiiS_i)
        .other          _Z7scl_i32PiiS_i,@"STO_CUDA_ENTRY STV_DEFAULT"
_Z7scl_i32PiiS_i:
.text._Z7scl_i32PiiS_i:
        /* <DEDUP_REMOVED lines=15> */
[----:B--2---:R-:W-:-:S05]  /*00f0*/  IMAD R7, R2, UR6, RZ ;  /* 0x0000000602077c24 */ /* 0x004fca000f8e02ff */
[----:B------:R-:W-:Y:S01]  /*0100*/  STG.E desc[UR4][R4.64], R7 ;  /* 0x0000000704007986 */ /* 0x000fe2000c101904 */
[----:B------:R-:W-:Y:S05]  /*0110*/  EXIT ;  /* 0x000000000000794d */ /* 0x000fea0003800000 */
.L_x_61:
        /* <DEDUP_REMOVED lines=14> */
.L_x_96:


//--------------------- .text._Z12addValue_f32PffS_i --------------------------
	.section	.text._Z12addValue_f32PffS_i,"ax",@progbits
	.align	128
        .global         _Z12addValue_f32PffS_i
        .type           _Z12addValue_f32PffS_i,@function
        .size           _Z12addValue_f32PffS_i,(.L_x_97 - _Z12addValue_f32PffS_i)
        .other          _Z12addValue_f32PffS_i,@"STO_CUDA_ENTRY STV_DEFAULT"
_Z12addValue_f32PffS_i:
.text._Z12addValue_f32PffS_i:
        /* <DEDUP_REMOVED lines=15> */
[----:B--2---:R-:W-:-:S05]  /*00f0*/  FADD R7, R2, UR6 ;  /* 0x0000000602077e21 */ /* 0x004fca0008000000 */
[----:B------:R-:W-:Y:S01]  /*0100*/  STG.E desc[UR4][R4.64], R7 ;  /* 0x0000000704007986 */ /* 0x000fe2000c101904 */
[----:B------:R-:W-:Y:S05]  /*0110*/  EXIT ;  /* 0x000000000000794d */ /* 0x000fea0003800000 */
.L_x_62:
        /* <DEDUP_REMOVED lines=14> */
.L_x_97:


//--------------------- .text._Z12addValue_i32PiiS_i --------------------------
	.section	.text._Z12addValue_i32PiiS_i,"ax",@progbits
	.align	128
        .global         _Z12addValue_i32PiiS_i
        .type           _Z12addValue_i32PiiS_i,@function
        .size           _Z12addValue_i32PiiS_i,(.L_x_98 - _Z12addValue_i32PiiS_i)
        .other          _Z12addValue_i32PiiS_i,@"STO_CUDA_ENTRY STV_DEFAULT"
_Z12addValue_i32PiiS_i:
.text._Z12addValue_i32PiiS_i:
        /* <DEDUP_REMOVED lines=15> */
[----:B--2---:R-:W-:-:S05]  /*00f0*/  IADD3 R7, PT, PT, R2, UR6, RZ ;  /* 0x0000000602077c10 */ /* 0x004fca000fffe0ff */
[----:B------:R-:W-:Y:S01]  /*0100*/  STG.E desc[UR4][R4.64], R7 ;  /* 0x0000000704007986 */ /* 0x000fe2000c101904 */
[----:B------:R-:W-:Y:S05]  /*0110*/  EXIT ;  /* 0x000000000000794d */ /* 0x000fea0003800000 */
.L_x_63:
        /* <DEDUP_REMOVED lines=14> */
.L_x_98:


//--------------------- .text._Z8init_f32Pffi     --------------------------
	.section	.text._Z8init_f32Pffi,"ax",@progbits
	.align	128
        .global         _Z8init_f32Pffi
        .type           _Z8init_f32Pffi,@function
        .size           _Z8init_f32Pffi,(.L_x_99 - _Z8init_f32Pffi)
        .other          _Z8init_f32Pffi,@"STO_CUDA_ENTRY STV_DEFAULT"
_Z8init_f32Pffi:
.text._Z8init_f32Pffi:
        /* <DEDUP_REMOVED lines=10> */
[----:B------:R-:W1:Y:S01]  /*00a0*/  LDC R7, c[0x0][0x388] ;  /* 0x0000e200ff077b82 */ /* 0x000e620000000800 */
[----:B0-----:R-:W-:-:S05]  /*00b0*/  IMAD.WIDE R2, R5, 0x4, R2 ;  /* 0x0000000405027825 */ /* 0x001fca00078e0202 */
[----:B-1----:R-:W-:Y:S01]  /*00c0*/  STG.E desc[UR4][R2.64], R7 ;  /* 0x0000000702007986 */ /* 0x002fe2000c101904 */
[----:B------:R-:W-:Y:S05]  /*00d0*/  EXIT ;  /* 0x000000000000794d */ /* 0x000fea0003800000 */
.L_x_64:
        /* <DEDUP_REMOVED lines=10> */
.L_x_99:


//--------------------- .text._Z8init_i32Piii     --------------------------
	.section	.text._Z8init_i32Piii,"ax",@progbits
	.align	128
        .global         _Z8init_i32Piii
        .type           _Z8init_i32Piii,@function
        .size           _Z8init_i32Piii,(.L_x_100 - _Z8init_i32Piii)
        .other          _Z8init_i32Piii,@"STO_CUDA_ENTRY STV_DEFAULT"
_Z8init_i32Piii:
.text._Z8init_i32Piii:
        /* <DEDUP_REMOVED lines=14> */
.L_x_65:
        /* <DEDUP_REMOVED lines=10> */
.L_x_100:


//--------------------- .nv.shared.reserved.0     --------------------------
	.section	.nv.shared.reserved.0,"aw",@nobits
	.weak		__nv_reservedSMEM_offset_0_alias
	.size		__nv_reservedSMEM_offset_0_alias, 0, 64
	.other		__nv_reservedSMEM_offset_0_alias,@"STO_CUDA_RESERVED_SHARED STV_DEFAULT"
__nv_reservedSMEM_offset_0_alias:
	.zero		0
	.zero		64


//--------------------- .nv.constant0._Z19customErrorCalc_f32PfS_fffS_i --------------------------
	.section	.nv.constant0._Z19customErrorCalc_f32PfS_fffS_i,"a",@progbits
	.sectionflags	@""
	.align	4
.nv.constant0._Z19customErrorCalc_f32PfS_fffS_i:
	.zero		940


//--------------------- .nv.constant0._Z13reluDeriv_f32PfS_i --------------------------
	.section	.nv.constant0._Z13reluDeriv_f32PfS_i,"a",@progbits
	.sectionflags	@""
	.align	4
.nv.constant0._Z13reluDeriv_f32PfS_i:
	.zero		916


//--------------------- .nv.constant0._Z8relu_f32PfS_i --------------------------
	.section	.nv.constant0._Z8relu_f32PfS_i,"a",@progbits
	.sectionflags	@""
	.align	4
.nv.constant0._Z8relu_f32PfS_i:
	.zero		916


//--------------------- .nv.constant0._Z13tanhDeriv_f32PfS_i --------------------------
	.section	.nv.constant0._Z13tanhDeriv_f32PfS_i,"a",@progbits
	.sectionflags	@""
	.align	4
.nv.constant0._Z13tanhDeriv_f32PfS_i:
	.zero		916


//--------------------- .nv.constant0._Z8tanh_f32PfS_i --------------------------
	.section	.nv.constant0._Z8tanh_f32PfS_i,"a",@progbits
	.sectionflags	@""
	.align	4
.nv.constant0._Z8tanh_f32PfS_i:
	.zero		916


//--------------------- .nv.constant0._Z16sigmoidDeriv_f32PfS_i --------------------------
	.section	.nv.constant0._Z16sigmoidDeriv_f32PfS_i,"a",@progbits
	.sectionflags	@""
	.align	4
.nv.constant0._Z16sigmoidDeriv_f32PfS_i:
	.zero		916


//--------------------- .nv.constant0._Z11sigmoid_f32PfS_i --------------------------
	.section	.nv.constant0._Z11sigmoid_f32PfS_i,"a",@progbits
	.sectionflags	@""
	.align	4
.nv.constant0._Z11sigmoid_f32PfS_i:
	.zero		916


//--------------------- .nv.constant0._Z13x_avpb_py_f32PffS_fS_i --------------------------
	.section	.nv.constant0._Z13x_avpb_py_f32PffS_fS_i,"a",@progbits
	.sectionflags	@""
	.align	4
.nv.constant0._Z13x_avpb_py_f32PffS_fS_i:
	.zero		940


//--------------------- .nv.constant0._Z13x_avpb_py_i32PiiS_iS_i --------------------------
	.section	.nv.constant0._Z13x_avpb_py_i32PiiS_iS_i,"a",@progbits
	.sectionflags	@""
	.align	4
.nv.constant0._Z13x_avpb_py_i32PiiS_iS_i:
	.zero		940


//--------------------- .nv.constant0._Z8xvpy_f32PfS_S_i --------------------------
	.section	.nv.constant0._Z8xvpy_f32PfS_S_i,"a",@progbits
	.sectionflags	@""
	.align	4
.nv.constant0._Z8xvpy_f32PfS_S_i:
	.zero		924


//--------------------- .nv.constant0._Z8xvpy_i32PiS_S_i --------------------------
	.section	.nv.constant0._Z8xvpy_i32PiS_S_i,"a",@progbits
	.sectionflags	@""
	.align	4
.nv.constant0._Z8xvpy_i32PiS_S_i:
	.zero		924


//--------------------- .nv.constant0._Z10axpb_y_f32fPffS_i --------------------------
	.section	.nv.constant0._Z10axpb_y_f32fPffS_i,"a",@progbits
	.sectionflags	@""
	.align	4
.nv.constant0._Z10axpb_y_f32fPffS_i:
	.zero		932


//--------------------- .nv.constant0._Z10axpb_y_i32iPiiS_i --------------------------
	.section	.nv.constant0._Z10axpb_y_i32iPiiS_i,"a",@progbits
	.sectionflags	@""
	.align	4
.nv.constant0._Z10axpb_y_i32iPiiS_i:
	.zero		932


//--------------------- .nv.constant0._Z8aypb_f32fPffi --------------------------
	.section	.nv.constant0._Z8aypb_f32fPffi,"a",@progbits
	.sectionflags	@""
	.align	4
.nv.constant0._Z8aypb_f32fPffi:
	.zero		920


//--------------------- .nv.constant0._Z8aypb_i32iPiii --------------------------
	.section	.nv.constant0._Z8aypb_i32iPiii,"a",@progbits
	.sectionflags	@""
	.align	4
.nv.constant0._Z8aypb_i32iPiii:
	.zero		920


//--------------------- .nv.constant0._Z12binarize_f32PffS_i --------------------------
	.section	.nv.constant0._Z12binarize_f32PffS_i,"a",@progbits
	.sectionflags	@""
	.align	4
.nv.constant0._Z12binarize_f32PffS_i:
	.zero		924


//--------------------- .nv.constant0._Z12binarize_i32PiiS_i --------------------------
	.section	.nv.constant0._Z12binarize_i32PiiS_i,"a",@progbits
	.sectionflags	@""
	.align	4
.nv.constant0._Z12binarize_i32PiiS_i:
	.zero		924


//--------------------- .nv.constant0._Z10square_f32PfS_i --------------------------
	.section	.nv.constant0._Z10square_f32PfS_i,"a",@progbits
	.sectionflags	@""
	.align	4
.nv.constant0._Z10square_f32PfS_i:
	.zero		916


//--------------------- .nv.constant0._Z10square_i32PiS_i --------------------------
	.section	.nv.constant0._Z10square_i32PiS_i,"a",@progbits
	.sectionflags	@""
	.align	4
.nv.constant0._Z10square_i32PiS_i:
	.zero		916


//--------------------- .nv.constant0._Z8mult_f32PfS_S_i --------------------------
	.section	.nv.constant0._Z8mult_f32PfS_S_i,"a",@progbits
	.sectionflags	@""
	.align	4
.nv.constant0._Z8mult_f32PfS_S_i:
	.zero		924


//--------------------- .nv.constant0._Z8mult_i32PiS_S_i --------------------------
	.section	.nv.constant0._Z8mult_i32PiS_S_i,"a",@progbits
	.sectionflags	@""
	.align	4
.nv.constant0._Z8mult_i32PiS_S_i:
	.zero		924


//--------------------- .nv.constant0._Z7sub_f32PfS_S_i --------------------------
	.section	.nv.constant0._Z7sub_f32PfS_S_i,"a",@progbits
	.sectionflags	@""
	.align	4
.nv.constant0._Z7sub_f32PfS_S_i:
	.zero		924


//--------------------- .nv.constant0._Z7sub_i32PiS_S_i --------------------------
	.section	.nv.constant0._Z7sub_i32PiS_S_i,"a",@progbits
	.sectionflags	@""
	.align	4
.nv.constant0._Z7sub_i32PiS_S_i:
	.zero		924


//--------------------- .nv.constant0._Z7add_f32PfS_S_i --------------------------
	.section	.nv.constant0._Z7add_f32PfS_S_i,"a",@progbits
	.sectionflags	@""
	.align	4
.nv.constant0._Z7add_f32PfS_S_i:
	.zero		924


//--------------------- .nv.constant0._Z7add_i32PiS_S_i --------------------------
	.section	.nv.constant0._Z7add_i32PiS_S_i,"a",@progbits
	.sectionflags	@""
	.align	4
.nv.constant0._Z7add_i32PiS_S_i:
	.zero		924


//--------------------- .nv.constant0._Z7scl_f32PffS_i --------------------------
	.section	.nv.constant0._Z7scl_f32PffS_i,"a",@progbits
	.sectionflags	@""
	.align	4
.nv.constant0._Z7scl_f32PffS_i:
	.zero		924


//--------------------- .nv.constant0._Z7scl_i32PiiS_i --------------------------
	.section	.nv.constant0._Z7scl_i32PiiS_i,"a",@progbits
	.sectionflags	@""
	.align	4
.nv.constant0._Z7scl_i32PiiS_i:
	.zero		924


//--------------------- .nv.constant0._Z12addValue_f32PffS_i --------------------------
	.section	.nv.constant0._Z12addValue_f32PffS_i,"a",@progbits
	.sectionflags	@""
	.align	4
.nv.constant0._Z12addValue_f32PffS_i:
	.zero		924


//--------------------- .nv.constant0._Z12addValue_i32PiiS_i --------------------------
	.section	.nv.constant0._Z12addValue_i32PiiS_i,"a",@progbits
	.sectionflags	@""
	.align	4
.nv.constant0._Z12addValue_i32PiiS_i:
	.zero		924


//--------------------- .nv.constant0._Z8init_f32Pffi --------------------------
	.section	.nv.constant0._Z8init_f32Pffi,"a",@progbits
	.sectionflags	@""
	.align	4
.nv.constant0._Z8init_f32Pffi:
	.zero		912


//--------------------- .nv.constant0._Z8init_i32Piii --------------------------
	.section	.nv.constant0._Z8init_i32Piii,"a",@progbits
	.sectionflags	@""
	.align	4
.nv.constant0._Z8init_i32Piii:
	.zero		912


//--------------------- SYMBOLS --------------------------

	.type		.nv.reservedSmem.offset0,@object
	.size		.nv.reservedSmem.offset0,0x4
